//
// Generated by NVIDIA NVVM Compiler
//
// Compiler Build ID: CL-36424714
// Cuda compilation tools, release 13.0, V13.0.88
// Based on NVVM 20.0.0
//

.version 9.0
.target sm_100
.address_size 64

	// .globl	_Z14shared_model_1PdPiS0_S0_i
// _ZZ14shared_model_1PdPiS0_S0_iE5smem1 has been demoted
// _ZZ14shared_model_1PdPiS0_S0_iE5smem2 has been demoted

.visible .entry _Z14shared_model_1PdPiS0_S0_i(
	.param .u64 .ptr .align 1 _Z14shared_model_1PdPiS0_S0_i_param_0,
	.param .u64 .ptr .align 1 _Z14shared_model_1PdPiS0_S0_i_param_1,
	.param .u64 .ptr .align 1 _Z14shared_model_1PdPiS0_S0_i_param_2,
	.param .u64 .ptr .align 1 _Z14shared_model_1PdPiS0_S0_i_param_3,
	.param .u32 _Z14shared_model_1PdPiS0_S0_i_param_4
)
{
	.reg .pred 	%p<8>;
	.reg .b32 	%r<869>;
	.reg .b64 	%rd<34>;
	.reg .b64 	%fd<12>;
	// demoted variable
	.shared .align 4 .b8 _ZZ14shared_model_1PdPiS0_S0_iE5smem1[4096];
	// demoted variable
	.shared .align 4 .b8 _ZZ14shared_model_1PdPiS0_S0_iE5smem2[4096];
	ld.param.u64 	%rd7, [_Z14shared_model_1PdPiS0_S0_i_param_0];
	ld.param.u64 	%rd9, [_Z14shared_model_1PdPiS0_S0_i_param_1];
	ld.param.u64 	%rd10, [_Z14shared_model_1PdPiS0_S0_i_param_2];
	ld.param.u64 	%rd8, [_Z14shared_model_1PdPiS0_S0_i_param_3];
	ld.param.u32 	%r40, [_Z14shared_model_1PdPiS0_S0_i_param_4];
	cvta.to.global.u64 	%rd1, %rd10;
	cvta.to.global.u64 	%rd2, %rd9;
	mov.u32 	%r1, %tid.x;
	mov.u32 	%r2, %ntid.x;
	add.s32 	%r41, %r1, %r2;
	max.u32 	%r42, %r41, 1024;
	setp.lt.u32 	%p1, %r41, 1024;
	selp.u32 	%r43, 1, 0, %p1;
	add.s32 	%r44, %r41, %r43;
	sub.s32 	%r45, %r42, %r44;
	div.u32 	%r46, %r45, %r2;
	add.s32 	%r3, %r46, %r43;
	and.b32  	%r47, %r3, 3;
	setp.eq.s32 	%p2, %r47, 3;
	mov.u32 	%r864, %r1;
	@%p2 bra 	$L__BB0_3;
	add.s32 	%r48, %r3, 1;
	and.b32  	%r49, %r48, 3;
	mul.wide.u32 	%rd33, %r1, 4;
	mul.wide.u32 	%rd4, %r2, 4;
	neg.s32 	%r858, %r49;
	mad.lo.s32 	%r864, %r2, %r49, %r1;
$L__BB0_2:
	.pragma "nounroll";
	cvt.u32.u64 	%r50, %rd33;
	add.s64 	%rd11, %rd2, %rd33;
	ld.global.u32 	%r51, [%rd11];
	mov.u32 	%r52, _ZZ14shared_model_1PdPiS0_S0_iE5smem1;
	add.s32 	%r53, %r52, %r50;
	st.shared.u32 	[%r53], %r51;
	add.s64 	%rd12, %rd1, %rd33;
	ld.global.u32 	%r54, [%rd12];
	mov.u32 	%r55, _ZZ14shared_model_1PdPiS0_S0_iE5smem2;
	add.s32 	%r56, %r55, %r50;
	st.shared.u32 	[%r56], %r54;
	add.s64 	%rd33, %rd33, %rd4;
	add.s32 	%r858, %r858, 1;
	setp.ne.s32 	%p3, %r858, 0;
	@%p3 bra 	$L__BB0_2;
$L__BB0_3:
	setp.lt.u32 	%p4, %r3, 3;
	@%p4 bra 	$L__BB0_6;
	shl.b32 	%r57, %r2, 1;
	add.s32 	%r863, %r864, %r57;
	shl.b32 	%r10, %r2, 2;
	mad.lo.s32 	%r862, %r2, 3, %r864;
	add.s32 	%r861, %r2, %r864;
	mov.u32 	%r58, _ZZ14shared_model_1PdPiS0_S0_iE5smem2;
	add.s32 	%r13, %r58, %r10;
	shl.b32 	%r860, %r864, 2;
	shl.b32 	%r15, %r2, 4;
	shl.b32 	%r59, %r2, 3;
	add.s32 	%r16, %r58, %r59;
	mul.lo.s32 	%r60, %r2, 12;
	add.s32 	%r17, %r58, %r60;
	mov.u32 	%r61, _ZZ14shared_model_1PdPiS0_S0_iE5smem1;
	add.s32 	%r18, %r61, %r10;
	add.s32 	%r19, %r61, %r59;
	add.s32 	%r20, %r61, %r60;
$L__BB0_5:
	mul.wide.u32 	%rd13, %r864, 4;
	add.s64 	%rd14, %rd2, %rd13;
	ld.global.u32 	%r62, [%rd14];
	add.s32 	%r64, %r61, %r860;
	st.shared.u32 	[%r64], %r62;
	add.s64 	%rd15, %rd1, %rd13;
	ld.global.u32 	%r65, [%rd15];
	add.s32 	%r67, %r58, %r860;
	st.shared.u32 	[%r67], %r65;
	add.s32 	%r68, %r864, %r2;
	mul.wide.u32 	%rd16, %r861, 4;
	add.s64 	%rd17, %rd2, %rd16;
	ld.global.u32 	%r69, [%rd17];
	add.s32 	%r70, %r18, %r860;
	st.shared.u32 	[%r70], %r69;
	add.s64 	%rd18, %rd1, %rd16;
	ld.global.u32 	%r71, [%rd18];
	add.s32 	%r72, %r13, %r860;
	st.shared.u32 	[%r72], %r71;
	add.s32 	%r73, %r68, %r2;
	mul.wide.u32 	%rd19, %r863, 4;
	add.s64 	%rd20, %rd2, %rd19;
	ld.global.u32 	%r74, [%rd20];
	add.s32 	%r75, %r19, %r860;
	st.shared.u32 	[%r75], %r74;
	add.s64 	%rd21, %rd1, %rd19;
	ld.global.u32 	%r76, [%rd21];
	add.s32 	%r77, %r16, %r860;
	st.shared.u32 	[%r77], %r76;
	add.s32 	%r78, %r73, %r2;
	mul.wide.u32 	%rd22, %r862, 4;
	add.s64 	%rd23, %rd2, %rd22;
	ld.global.u32 	%r79, [%rd23];
	add.s32 	%r80, %r20, %r860;
	st.shared.u32 	[%r80], %r79;
	add.s64 	%rd24, %rd1, %rd22;
	ld.global.u32 	%r81, [%rd24];
	add.s32 	%r82, %r17, %r860;
	st.shared.u32 	[%r82], %r81;
	add.s32 	%r864, %r78, %r2;
	add.s32 	%r863, %r863, %r10;
	add.s32 	%r862, %r862, %r10;
	add.s32 	%r861, %r861, %r10;
	add.s32 	%r860, %r860, %r15;
	setp.lt.u32 	%p5, %r864, 1024;
	@%p5 bra 	$L__BB0_5;
$L__BB0_6:
	and.b32  	%r866, %r1, 1016;
	setp.eq.s32 	%p6, %r40, 0;
	mov.f64 	%fd11, 0d0000000000000000;
	@%p6 bra 	$L__BB0_10;
	neg.s32 	%r865, %r40;
	mov.f64 	%fd10, 0d0000000000000000;
	mov.u32 	%r86, _ZZ14shared_model_1PdPiS0_S0_iE5smem1;
	mov.u32 	%r90, _ZZ14shared_model_1PdPiS0_S0_iE5smem2;
$L__BB0_8:
	bar.sync 	0;
	// begin inline asm
	mov.u64 	%rd25, %clock64;
	// end inline asm
	cvt.u32.u64 	%r84, %rd25;
	shl.b32 	%r85, %r866, 2;
	add.s32 	%r87, %r86, %r85;
	ld.shared.u32 	%r88, [%r87];
	shl.b32 	%r89, %r88, 2;
	add.s32 	%r91, %r90, %r89;
	ld.shared.u32 	%r92, [%r91];
	shl.b32 	%r93, %r92, 2;
	add.s32 	%r94, %r86, %r93;
	ld.shared.u32 	%r95, [%r94];
	shl.b32 	%r96, %r95, 2;
	add.s32 	%r97, %r90, %r96;
	ld.shared.u32 	%r98, [%r97];
	shl.b32 	%r99, %r98, 2;
	add.s32 	%r100, %r86, %r99;
	ld.shared.u32 	%r101, [%r100];
	shl.b32 	%r102, %r101, 2;
	add.s32 	%r103, %r90, %r102;
	ld.shared.u32 	%r104, [%r103];
	shl.b32 	%r105, %r104, 2;
	add.s32 	%r106, %r86, %r105;
	ld.shared.u32 	%r107, [%r106];
	shl.b32 	%r108, %r107, 2;
	add.s32 	%r109, %r90, %r108;
	ld.shared.u32 	%r110, [%r109];
	shl.b32 	%r111, %r110, 2;
	add.s32 	%r112, %r86, %r111;
	ld.shared.u32 	%r113, [%r112];
	shl.b32 	%r114, %r113, 2;
	add.s32 	%r115, %r90, %r114;
	ld.shared.u32 	%r116, [%r115];
	shl.b32 	%r117, %r116, 2;
	add.s32 	%r118, %r86, %r117;
	ld.shared.u32 	%r119, [%r118];
	shl.b32 	%r120, %r119, 2;
	add.s32 	%r121, %r90, %r120;
	ld.shared.u32 	%r122, [%r121];
	shl.b32 	%r123, %r122, 2;
	add.s32 	%r124, %r86, %r123;
	ld.shared.u32 	%r125, [%r124];
	shl.b32 	%r126, %r125, 2;
	add.s32 	%r127, %r90, %r126;
	ld.shared.u32 	%r128, [%r127];
	shl.b32 	%r129, %r128, 2;
	add.s32 	%r130, %r86, %r129;
	ld.shared.u32 	%r131, [%r130];
	shl.b32 	%r132, %r131, 2;
	add.s32 	%r133, %r90, %r132;
	ld.shared.u32 	%r134, [%r133];
	shl.b32 	%r135, %r134, 2;
	add.s32 	%r136, %r86, %r135;
	ld.shared.u32 	%r137, [%r136];
	shl.b32 	%r138, %r137, 2;
	add.s32 	%r139, %r90, %r138;
	ld.shared.u32 	%r140, [%r139];
	shl.b32 	%r141, %r140, 2;
	add.s32 	%r142, %r86, %r141;
	ld.shared.u32 	%r143, [%r142];
	shl.b32 	%r144, %r143, 2;
	add.s32 	%r145, %r90, %r144;
	ld.shared.u32 	%r146, [%r145];
	shl.b32 	%r147, %r146, 2;
	add.s32 	%r148, %r86, %r147;
	ld.shared.u32 	%r149, [%r148];
	shl.b32 	%r150, %r149, 2;
	add.s32 	%r151, %r90, %r150;
	ld.shared.u32 	%r152, [%r151];
	shl.b32 	%r153, %r152, 2;
	add.s32 	%r154, %r86, %r153;
	ld.shared.u32 	%r155, [%r154];
	shl.b32 	%r156, %r155, 2;
	add.s32 	%r157, %r90, %r156;
	ld.shared.u32 	%r158, [%r157];
	shl.b32 	%r159, %r158, 2;
	add.s32 	%r160, %r86, %r159;
	ld.shared.u32 	%r161, [%r160];
	shl.b32 	%r162, %r161, 2;
	add.s32 	%r163, %r90, %r162;
	ld.shared.u32 	%r164, [%r163];
	shl.b32 	%r165, %r164, 2;
	add.s32 	%r166, %r86, %r165;
	ld.shared.u32 	%r167, [%r166];
	shl.b32 	%r168, %r167, 2;
	add.s32 	%r169, %r90, %r168;
	ld.shared.u32 	%r170, [%r169];
	shl.b32 	%r171, %r170, 2;
	add.s32 	%r172, %r86, %r171;
	ld.shared.u32 	%r173, [%r172];
	shl.b32 	%r174, %r173, 2;
	add.s32 	%r175, %r90, %r174;
	ld.shared.u32 	%r176, [%r175];
	shl.b32 	%r177, %r176, 2;
	add.s32 	%r178, %r86, %r177;
	ld.shared.u32 	%r179, [%r178];
	shl.b32 	%r180, %r179, 2;
	add.s32 	%r181, %r90, %r180;
	ld.shared.u32 	%r182, [%r181];
	shl.b32 	%r183, %r182, 2;
	add.s32 	%r184, %r86, %r183;
	ld.shared.u32 	%r185, [%r184];
	shl.b32 	%r186, %r185, 2;
	add.s32 	%r187, %r90, %r186;
	ld.shared.u32 	%r188, [%r187];
	shl.b32 	%r189, %r188, 2;
	add.s32 	%r190, %r86, %r189;
	ld.shared.u32 	%r191, [%r190];
	shl.b32 	%r192, %r191, 2;
	add.s32 	%r193, %r90, %r192;
	ld.shared.u32 	%r194, [%r193];
	shl.b32 	%r195, %r194, 2;
	add.s32 	%r196, %r86, %r195;
	ld.shared.u32 	%r197, [%r196];
	shl.b32 	%r198, %r197, 2;
	add.s32 	%r199, %r90, %r198;
	ld.shared.u32 	%r200, [%r199];
	shl.b32 	%r201, %r200, 2;
	add.s32 	%r202, %r86, %r201;
	ld.shared.u32 	%r203, [%r202];
	shl.b32 	%r204, %r203, 2;
	add.s32 	%r205, %r90, %r204;
	ld.shared.u32 	%r206, [%r205];
	shl.b32 	%r207, %r206, 2;
	add.s32 	%r208, %r86, %r207;
	ld.shared.u32 	%r209, [%r208];
	shl.b32 	%r210, %r209, 2;
	add.s32 	%r211, %r90, %r210;
	ld.shared.u32 	%r212, [%r211];
	shl.b32 	%r213, %r212, 2;
	add.s32 	%r214, %r86, %r213;
	ld.shared.u32 	%r215, [%r214];
	shl.b32 	%r216, %r215, 2;
	add.s32 	%r217, %r90, %r216;
	ld.shared.u32 	%r218, [%r217];
	shl.b32 	%r219, %r218, 2;
	add.s32 	%r220, %r86, %r219;
	ld.shared.u32 	%r221, [%r220];
	shl.b32 	%r222, %r221, 2;
	add.s32 	%r223, %r90, %r222;
	ld.shared.u32 	%r224, [%r223];
	shl.b32 	%r225, %r224, 2;
	add.s32 	%r226, %r86, %r225;
	ld.shared.u32 	%r227, [%r226];
	shl.b32 	%r228, %r227, 2;
	add.s32 	%r229, %r90, %r228;
	ld.shared.u32 	%r230, [%r229];
	shl.b32 	%r231, %r230, 2;
	add.s32 	%r232, %r86, %r231;
	ld.shared.u32 	%r233, [%r232];
	shl.b32 	%r234, %r233, 2;
	add.s32 	%r235, %r90, %r234;
	ld.shared.u32 	%r236, [%r235];
	shl.b32 	%r237, %r236, 2;
	add.s32 	%r238, %r86, %r237;
	ld.shared.u32 	%r239, [%r238];
	shl.b32 	%r240, %r239, 2;
	add.s32 	%r241, %r90, %r240;
	ld.shared.u32 	%r242, [%r241];
	shl.b32 	%r243, %r242, 2;
	add.s32 	%r244, %r86, %r243;
	ld.shared.u32 	%r245, [%r244];
	shl.b32 	%r246, %r245, 2;
	add.s32 	%r247, %r90, %r246;
	ld.shared.u32 	%r248, [%r247];
	shl.b32 	%r249, %r248, 2;
	add.s32 	%r250, %r86, %r249;
	ld.shared.u32 	%r251, [%r250];
	shl.b32 	%r252, %r251, 2;
	add.s32 	%r253, %r90, %r252;
	ld.shared.u32 	%r254, [%r253];
	shl.b32 	%r255, %r254, 2;
	add.s32 	%r256, %r86, %r255;
	ld.shared.u32 	%r257, [%r256];
	shl.b32 	%r258, %r257, 2;
	add.s32 	%r259, %r90, %r258;
	ld.shared.u32 	%r260, [%r259];
	shl.b32 	%r261, %r260, 2;
	add.s32 	%r262, %r86, %r261;
	ld.shared.u32 	%r263, [%r262];
	shl.b32 	%r264, %r263, 2;
	add.s32 	%r265, %r90, %r264;
	ld.shared.u32 	%r266, [%r265];
	shl.b32 	%r267, %r266, 2;
	add.s32 	%r268, %r86, %r267;
	ld.shared.u32 	%r269, [%r268];
	shl.b32 	%r270, %r269, 2;
	add.s32 	%r271, %r90, %r270;
	ld.shared.u32 	%r272, [%r271];
	shl.b32 	%r273, %r272, 2;
	add.s32 	%r274, %r86, %r273;
	ld.shared.u32 	%r275, [%r274];
	shl.b32 	%r276, %r275, 2;
	add.s32 	%r277, %r90, %r276;
	ld.shared.u32 	%r278, [%r277];
	shl.b32 	%r279, %r278, 2;
	add.s32 	%r280, %r86, %r279;
	ld.shared.u32 	%r281, [%r280];
	shl.b32 	%r282, %r281, 2;
	add.s32 	%r283, %r90, %r282;
	ld.shared.u32 	%r284, [%r283];
	shl.b32 	%r285, %r284, 2;
	add.s32 	%r286, %r86, %r285;
	ld.shared.u32 	%r287, [%r286];
	shl.b32 	%r288, %r287, 2;
	add.s32 	%r289, %r90, %r288;
	ld.shared.u32 	%r290, [%r289];
	shl.b32 	%r291, %r290, 2;
	add.s32 	%r292, %r86, %r291;
	ld.shared.u32 	%r293, [%r292];
	shl.b32 	%r294, %r293, 2;
	add.s32 	%r295, %r90, %r294;
	ld.shared.u32 	%r296, [%r295];
	shl.b32 	%r297, %r296, 2;
	add.s32 	%r298, %r86, %r297;
	ld.shared.u32 	%r299, [%r298];
	shl.b32 	%r300, %r299, 2;
	add.s32 	%r301, %r90, %r300;
	ld.shared.u32 	%r302, [%r301];
	shl.b32 	%r303, %r302, 2;
	add.s32 	%r304, %r86, %r303;
	ld.shared.u32 	%r305, [%r304];
	shl.b32 	%r306, %r305, 2;
	add.s32 	%r307, %r90, %r306;
	ld.shared.u32 	%r308, [%r307];
	shl.b32 	%r309, %r308, 2;
	add.s32 	%r310, %r86, %r309;
	ld.shared.u32 	%r311, [%r310];
	shl.b32 	%r312, %r311, 2;
	add.s32 	%r313, %r90, %r312;
	ld.shared.u32 	%r314, [%r313];
	shl.b32 	%r315, %r314, 2;
	add.s32 	%r316, %r86, %r315;
	ld.shared.u32 	%r317, [%r316];
	shl.b32 	%r318, %r317, 2;
	add.s32 	%r319, %r90, %r318;
	ld.shared.u32 	%r320, [%r319];
	shl.b32 	%r321, %r320, 2;
	add.s32 	%r322, %r86, %r321;
	ld.shared.u32 	%r323, [%r322];
	shl.b32 	%r324, %r323, 2;
	add.s32 	%r325, %r90, %r324;
	ld.shared.u32 	%r326, [%r325];
	shl.b32 	%r327, %r326, 2;
	add.s32 	%r328, %r86, %r327;
	ld.shared.u32 	%r329, [%r328];
	shl.b32 	%r330, %r329, 2;
	add.s32 	%r331, %r90, %r330;
	ld.shared.u32 	%r332, [%r331];
	shl.b32 	%r333, %r332, 2;
	add.s32 	%r334, %r86, %r333;
	ld.shared.u32 	%r335, [%r334];
	shl.b32 	%r336, %r335, 2;
	add.s32 	%r337, %r90, %r336;
	ld.shared.u32 	%r338, [%r337];
	shl.b32 	%r339, %r338, 2;
	add.s32 	%r340, %r86, %r339;
	ld.shared.u32 	%r341, [%r340];
	shl.b32 	%r342, %r341, 2;
	add.s32 	%r343, %r90, %r342;
	ld.shared.u32 	%r344, [%r343];
	shl.b32 	%r345, %r344, 2;
	add.s32 	%r346, %r86, %r345;
	ld.shared.u32 	%r347, [%r346];
	shl.b32 	%r348, %r347, 2;
	add.s32 	%r349, %r90, %r348;
	ld.shared.u32 	%r350, [%r349];
	shl.b32 	%r351, %r350, 2;
	add.s32 	%r352, %r86, %r351;
	ld.shared.u32 	%r353, [%r352];
	shl.b32 	%r354, %r353, 2;
	add.s32 	%r355, %r90, %r354;
	ld.shared.u32 	%r356, [%r355];
	shl.b32 	%r357, %r356, 2;
	add.s32 	%r358, %r86, %r357;
	ld.shared.u32 	%r359, [%r358];
	shl.b32 	%r360, %r359, 2;
	add.s32 	%r361, %r90, %r360;
	ld.shared.u32 	%r362, [%r361];
	shl.b32 	%r363, %r362, 2;
	add.s32 	%r364, %r86, %r363;
	ld.shared.u32 	%r365, [%r364];
	shl.b32 	%r366, %r365, 2;
	add.s32 	%r367, %r90, %r366;
	ld.shared.u32 	%r368, [%r367];
	shl.b32 	%r369, %r368, 2;
	add.s32 	%r370, %r86, %r369;
	ld.shared.u32 	%r371, [%r370];
	shl.b32 	%r372, %r371, 2;
	add.s32 	%r373, %r90, %r372;
	ld.shared.u32 	%r374, [%r373];
	shl.b32 	%r375, %r374, 2;
	add.s32 	%r376, %r86, %r375;
	ld.shared.u32 	%r377, [%r376];
	shl.b32 	%r378, %r377, 2;
	add.s32 	%r379, %r90, %r378;
	ld.shared.u32 	%r380, [%r379];
	shl.b32 	%r381, %r380, 2;
	add.s32 	%r382, %r86, %r381;
	ld.shared.u32 	%r383, [%r382];
	shl.b32 	%r384, %r383, 2;
	add.s32 	%r385, %r90, %r384;
	ld.shared.u32 	%r386, [%r385];
	shl.b32 	%r387, %r386, 2;
	add.s32 	%r388, %r86, %r387;
	ld.shared.u32 	%r389, [%r388];
	shl.b32 	%r390, %r389, 2;
	add.s32 	%r391, %r90, %r390;
	ld.shared.u32 	%r392, [%r391];
	shl.b32 	%r393, %r392, 2;
	add.s32 	%r394, %r86, %r393;
	ld.shared.u32 	%r395, [%r394];
	shl.b32 	%r396, %r395, 2;
	add.s32 	%r397, %r90, %r396;
	ld.shared.u32 	%r398, [%r397];
	shl.b32 	%r399, %r398, 2;
	add.s32 	%r400, %r86, %r399;
	ld.shared.u32 	%r401, [%r400];
	shl.b32 	%r402, %r401, 2;
	add.s32 	%r403, %r90, %r402;
	ld.shared.u32 	%r404, [%r403];
	shl.b32 	%r405, %r404, 2;
	add.s32 	%r406, %r86, %r405;
	ld.shared.u32 	%r407, [%r406];
	shl.b32 	%r408, %r407, 2;
	add.s32 	%r409, %r90, %r408;
	ld.shared.u32 	%r410, [%r409];
	shl.b32 	%r411, %r410, 2;
	add.s32 	%r412, %r86, %r411;
	ld.shared.u32 	%r413, [%r412];
	shl.b32 	%r414, %r413, 2;
	add.s32 	%r415, %r90, %r414;
	ld.shared.u32 	%r416, [%r415];
	shl.b32 	%r417, %r416, 2;
	add.s32 	%r418, %r86, %r417;
	ld.shared.u32 	%r419, [%r418];
	shl.b32 	%r420, %r419, 2;
	add.s32 	%r421, %r90, %r420;
	ld.shared.u32 	%r422, [%r421];
	shl.b32 	%r423, %r422, 2;
	add.s32 	%r424, %r86, %r423;
	ld.shared.u32 	%r425, [%r424];
	shl.b32 	%r426, %r425, 2;
	add.s32 	%r427, %r90, %r426;
	ld.shared.u32 	%r428, [%r427];
	shl.b32 	%r429, %r428, 2;
	add.s32 	%r430, %r86, %r429;
	ld.shared.u32 	%r431, [%r430];
	shl.b32 	%r432, %r431, 2;
	add.s32 	%r433, %r90, %r432;
	ld.shared.u32 	%r434, [%r433];
	shl.b32 	%r435, %r434, 2;
	add.s32 	%r436, %r86, %r435;
	ld.shared.u32 	%r437, [%r436];
	shl.b32 	%r438, %r437, 2;
	add.s32 	%r439, %r90, %r438;
	ld.shared.u32 	%r440, [%r439];
	shl.b32 	%r441, %r440, 2;
	add.s32 	%r442, %r86, %r441;
	ld.shared.u32 	%r443, [%r442];
	shl.b32 	%r444, %r443, 2;
	add.s32 	%r445, %r90, %r444;
	ld.shared.u32 	%r446, [%r445];
	shl.b32 	%r447, %r446, 2;
	add.s32 	%r448, %r86, %r447;
	ld.shared.u32 	%r449, [%r448];
	shl.b32 	%r450, %r449, 2;
	add.s32 	%r451, %r90, %r450;
	ld.shared.u32 	%r452, [%r451];
	shl.b32 	%r453, %r452, 2;
	add.s32 	%r454, %r86, %r453;
	ld.shared.u32 	%r455, [%r454];
	shl.b32 	%r456, %r455, 2;
	add.s32 	%r457, %r90, %r456;
	ld.shared.u32 	%r458, [%r457];
	shl.b32 	%r459, %r458, 2;
	add.s32 	%r460, %r86, %r459;
	ld.shared.u32 	%r461, [%r460];
	shl.b32 	%r462, %r461, 2;
	add.s32 	%r463, %r90, %r462;
	ld.shared.u32 	%r464, [%r463];
	shl.b32 	%r465, %r464, 2;
	add.s32 	%r466, %r86, %r465;
	ld.shared.u32 	%r467, [%r466];
	shl.b32 	%r468, %r467, 2;
	add.s32 	%r469, %r90, %r468;
	ld.shared.u32 	%r470, [%r469];
	shl.b32 	%r471, %r470, 2;
	add.s32 	%r472, %r86, %r471;
	ld.shared.u32 	%r473, [%r472];
	shl.b32 	%r474, %r473, 2;
	add.s32 	%r475, %r90, %r474;
	ld.shared.u32 	%r476, [%r475];
	shl.b32 	%r477, %r476, 2;
	add.s32 	%r478, %r86, %r477;
	ld.shared.u32 	%r479, [%r478];
	shl.b32 	%r480, %r479, 2;
	add.s32 	%r481, %r90, %r480;
	ld.shared.u32 	%r482, [%r481];
	shl.b32 	%r483, %r482, 2;
	add.s32 	%r484, %r86, %r483;
	ld.shared.u32 	%r485, [%r484];
	shl.b32 	%r486, %r485, 2;
	add.s32 	%r487, %r90, %r486;
	ld.shared.u32 	%r488, [%r487];
	shl.b32 	%r489, %r488, 2;
	add.s32 	%r490, %r86, %r489;
	ld.shared.u32 	%r491, [%r490];
	shl.b32 	%r492, %r491, 2;
	add.s32 	%r493, %r90, %r492;
	ld.shared.u32 	%r494, [%r493];
	shl.b32 	%r495, %r494, 2;
	add.s32 	%r496, %r86, %r495;
	ld.shared.u32 	%r497, [%r496];
	shl.b32 	%r498, %r497, 2;
	add.s32 	%r499, %r90, %r498;
	ld.shared.u32 	%r500, [%r499];
	shl.b32 	%r501, %r500, 2;
	add.s32 	%r502, %r86, %r501;
	ld.shared.u32 	%r503, [%r502];
	shl.b32 	%r504, %r503, 2;
	add.s32 	%r505, %r90, %r504;
	ld.shared.u32 	%r506, [%r505];
	shl.b32 	%r507, %r506, 2;
	add.s32 	%r508, %r86, %r507;
	ld.shared.u32 	%r509, [%r508];
	shl.b32 	%r510, %r509, 2;
	add.s32 	%r511, %r90, %r510;
	ld.shared.u32 	%r512, [%r511];
	shl.b32 	%r513, %r512, 2;
	add.s32 	%r514, %r86, %r513;
	ld.shared.u32 	%r515, [%r514];
	shl.b32 	%r516, %r515, 2;
	add.s32 	%r517, %r90, %r516;
	ld.shared.u32 	%r518, [%r517];
	shl.b32 	%r519, %r518, 2;
	add.s32 	%r520, %r86, %r519;
	ld.shared.u32 	%r521, [%r520];
	shl.b32 	%r522, %r521, 2;
	add.s32 	%r523, %r90, %r522;
	ld.shared.u32 	%r524, [%r523];
	shl.b32 	%r525, %r524, 2;
	add.s32 	%r526, %r86, %r525;
	ld.shared.u32 	%r527, [%r526];
	shl.b32 	%r528, %r527, 2;
	add.s32 	%r529, %r90, %r528;
	ld.shared.u32 	%r530, [%r529];
	shl.b32 	%r531, %r530, 2;
	add.s32 	%r532, %r86, %r531;
	ld.shared.u32 	%r533, [%r532];
	shl.b32 	%r534, %r533, 2;
	add.s32 	%r535, %r90, %r534;
	ld.shared.u32 	%r536, [%r535];
	shl.b32 	%r537, %r536, 2;
	add.s32 	%r538, %r86, %r537;
	ld.shared.u32 	%r539, [%r538];
	shl.b32 	%r540, %r539, 2;
	add.s32 	%r541, %r90, %r540;
	ld.shared.u32 	%r542, [%r541];
	shl.b32 	%r543, %r542, 2;
	add.s32 	%r544, %r86, %r543;
	ld.shared.u32 	%r545, [%r544];
	shl.b32 	%r546, %r545, 2;
	add.s32 	%r547, %r90, %r546;
	ld.shared.u32 	%r548, [%r547];
	shl.b32 	%r549, %r548, 2;
	add.s32 	%r550, %r86, %r549;
	ld.shared.u32 	%r551, [%r550];
	shl.b32 	%r552, %r551, 2;
	add.s32 	%r553, %r90, %r552;
	ld.shared.u32 	%r554, [%r553];
	shl.b32 	%r555, %r554, 2;
	add.s32 	%r556, %r86, %r555;
	ld.shared.u32 	%r557, [%r556];
	shl.b32 	%r558, %r557, 2;
	add.s32 	%r559, %r90, %r558;
	ld.shared.u32 	%r560, [%r559];
	shl.b32 	%r561, %r560, 2;
	add.s32 	%r562, %r86, %r561;
	ld.shared.u32 	%r563, [%r562];
	shl.b32 	%r564, %r563, 2;
	add.s32 	%r565, %r90, %r564;
	ld.shared.u32 	%r566, [%r565];
	shl.b32 	%r567, %r566, 2;
	add.s32 	%r568, %r86, %r567;
	ld.shared.u32 	%r569, [%r568];
	shl.b32 	%r570, %r569, 2;
	add.s32 	%r571, %r90, %r570;
	ld.shared.u32 	%r572, [%r571];
	shl.b32 	%r573, %r572, 2;
	add.s32 	%r574, %r86, %r573;
	ld.shared.u32 	%r575, [%r574];
	shl.b32 	%r576, %r575, 2;
	add.s32 	%r577, %r90, %r576;
	ld.shared.u32 	%r578, [%r577];
	shl.b32 	%r579, %r578, 2;
	add.s32 	%r580, %r86, %r579;
	ld.shared.u32 	%r581, [%r580];
	shl.b32 	%r582, %r581, 2;
	add.s32 	%r583, %r90, %r582;
	ld.shared.u32 	%r584, [%r583];
	shl.b32 	%r585, %r584, 2;
	add.s32 	%r586, %r86, %r585;
	ld.shared.u32 	%r587, [%r586];
	shl.b32 	%r588, %r587, 2;
	add.s32 	%r589, %r90, %r588;
	ld.shared.u32 	%r590, [%r589];
	shl.b32 	%r591, %r590, 2;
	add.s32 	%r592, %r86, %r591;
	ld.shared.u32 	%r593, [%r592];
	shl.b32 	%r594, %r593, 2;
	add.s32 	%r595, %r90, %r594;
	ld.shared.u32 	%r596, [%r595];
	shl.b32 	%r597, %r596, 2;
	add.s32 	%r598, %r86, %r597;
	ld.shared.u32 	%r599, [%r598];
	shl.b32 	%r600, %r599, 2;
	add.s32 	%r601, %r90, %r600;
	ld.shared.u32 	%r602, [%r601];
	shl.b32 	%r603, %r602, 2;
	add.s32 	%r604, %r86, %r603;
	ld.shared.u32 	%r605, [%r604];
	shl.b32 	%r606, %r605, 2;
	add.s32 	%r607, %r90, %r606;
	ld.shared.u32 	%r608, [%r607];
	shl.b32 	%r609, %r608, 2;
	add.s32 	%r610, %r86, %r609;
	ld.shared.u32 	%r611, [%r610];
	shl.b32 	%r612, %r611, 2;
	add.s32 	%r613, %r90, %r612;
	ld.shared.u32 	%r614, [%r613];
	shl.b32 	%r615, %r614, 2;
	add.s32 	%r616, %r86, %r615;
	ld.shared.u32 	%r617, [%r616];
	shl.b32 	%r618, %r617, 2;
	add.s32 	%r619, %r90, %r618;
	ld.shared.u32 	%r620, [%r619];
	shl.b32 	%r621, %r620, 2;
	add.s32 	%r622, %r86, %r621;
	ld.shared.u32 	%r623, [%r622];
	shl.b32 	%r624, %r623, 2;
	add.s32 	%r625, %r90, %r624;
	ld.shared.u32 	%r626, [%r625];
	shl.b32 	%r627, %r626, 2;
	add.s32 	%r628, %r86, %r627;
	ld.shared.u32 	%r629, [%r628];
	shl.b32 	%r630, %r629, 2;
	add.s32 	%r631, %r90, %r630;
	ld.shared.u32 	%r632, [%r631];
	shl.b32 	%r633, %r632, 2;
	add.s32 	%r634, %r86, %r633;
	ld.shared.u32 	%r635, [%r634];
	shl.b32 	%r636, %r635, 2;
	add.s32 	%r637, %r90, %r636;
	ld.shared.u32 	%r638, [%r637];
	shl.b32 	%r639, %r638, 2;
	add.s32 	%r640, %r86, %r639;
	ld.shared.u32 	%r641, [%r640];
	shl.b32 	%r642, %r641, 2;
	add.s32 	%r643, %r90, %r642;
	ld.shared.u32 	%r644, [%r643];
	shl.b32 	%r645, %r644, 2;
	add.s32 	%r646, %r86, %r645;
	ld.shared.u32 	%r647, [%r646];
	shl.b32 	%r648, %r647, 2;
	add.s32 	%r649, %r90, %r648;
	ld.shared.u32 	%r650, [%r649];
	shl.b32 	%r651, %r650, 2;
	add.s32 	%r652, %r86, %r651;
	ld.shared.u32 	%r653, [%r652];
	shl.b32 	%r654, %r653, 2;
	add.s32 	%r655, %r90, %r654;
	ld.shared.u32 	%r656, [%r655];
	shl.b32 	%r657, %r656, 2;
	add.s32 	%r658, %r86, %r657;
	ld.shared.u32 	%r659, [%r658];
	shl.b32 	%r660, %r659, 2;
	add.s32 	%r661, %r90, %r660;
	ld.shared.u32 	%r662, [%r661];
	shl.b32 	%r663, %r662, 2;
	add.s32 	%r664, %r86, %r663;
	ld.shared.u32 	%r665, [%r664];
	shl.b32 	%r666, %r665, 2;
	add.s32 	%r667, %r90, %r666;
	ld.shared.u32 	%r668, [%r667];
	shl.b32 	%r669, %r668, 2;
	add.s32 	%r670, %r86, %r669;
	ld.shared.u32 	%r671, [%r670];
	shl.b32 	%r672, %r671, 2;
	add.s32 	%r673, %r90, %r672;
	ld.shared.u32 	%r674, [%r673];
	shl.b32 	%r675, %r674, 2;
	add.s32 	%r676, %r86, %r675;
	ld.shared.u32 	%r677, [%r676];
	shl.b32 	%r678, %r677, 2;
	add.s32 	%r679, %r90, %r678;
	ld.shared.u32 	%r680, [%r679];
	shl.b32 	%r681, %r680, 2;
	add.s32 	%r682, %r86, %r681;
	ld.shared.u32 	%r683, [%r682];
	shl.b32 	%r684, %r683, 2;
	add.s32 	%r685, %r90, %r684;
	ld.shared.u32 	%r686, [%r685];
	shl.b32 	%r687, %r686, 2;
	add.s32 	%r688, %r86, %r687;
	ld.shared.u32 	%r689, [%r688];
	shl.b32 	%r690, %r689, 2;
	add.s32 	%r691, %r90, %r690;
	ld.shared.u32 	%r692, [%r691];
	shl.b32 	%r693, %r692, 2;
	add.s32 	%r694, %r86, %r693;
	ld.shared.u32 	%r695, [%r694];
	shl.b32 	%r696, %r695, 2;
	add.s32 	%r697, %r90, %r696;
	ld.shared.u32 	%r698, [%r697];
	shl.b32 	%r699, %r698, 2;
	add.s32 	%r700, %r86, %r699;
	ld.shared.u32 	%r701, [%r700];
	shl.b32 	%r702, %r701, 2;
	add.s32 	%r703, %r90, %r702;
	ld.shared.u32 	%r704, [%r703];
	shl.b32 	%r705, %r704, 2;
	add.s32 	%r706, %r86, %r705;
	ld.shared.u32 	%r707, [%r706];
	shl.b32 	%r708, %r707, 2;
	add.s32 	%r709, %r90, %r708;
	ld.shared.u32 	%r710, [%r709];
	shl.b32 	%r711, %r710, 2;
	add.s32 	%r712, %r86, %r711;
	ld.shared.u32 	%r713, [%r712];
	shl.b32 	%r714, %r713, 2;
	add.s32 	%r715, %r90, %r714;
	ld.shared.u32 	%r716, [%r715];
	shl.b32 	%r717, %r716, 2;
	add.s32 	%r718, %r86, %r717;
	ld.shared.u32 	%r719, [%r718];
	shl.b32 	%r720, %r719, 2;
	add.s32 	%r721, %r90, %r720;
	ld.shared.u32 	%r722, [%r721];
	shl.b32 	%r723, %r722, 2;
	add.s32 	%r724, %r86, %r723;
	ld.shared.u32 	%r725, [%r724];
	shl.b32 	%r726, %r725, 2;
	add.s32 	%r727, %r90, %r726;
	ld.shared.u32 	%r728, [%r727];
	shl.b32 	%r729, %r728, 2;
	add.s32 	%r730, %r86, %r729;
	ld.shared.u32 	%r731, [%r730];
	shl.b32 	%r732, %r731, 2;
	add.s32 	%r733, %r90, %r732;
	ld.shared.u32 	%r734, [%r733];
	shl.b32 	%r735, %r734, 2;
	add.s32 	%r736, %r86, %r735;
	ld.shared.u32 	%r737, [%r736];
	shl.b32 	%r738, %r737, 2;
	add.s32 	%r739, %r90, %r738;
	ld.shared.u32 	%r740, [%r739];
	shl.b32 	%r741, %r740, 2;
	add.s32 	%r742, %r86, %r741;
	ld.shared.u32 	%r743, [%r742];
	shl.b32 	%r744, %r743, 2;
	add.s32 	%r745, %r90, %r744;
	ld.shared.u32 	%r746, [%r745];
	shl.b32 	%r747, %r746, 2;
	add.s32 	%r748, %r86, %r747;
	ld.shared.u32 	%r749, [%r748];
	shl.b32 	%r750, %r749, 2;
	add.s32 	%r751, %r90, %r750;
	ld.shared.u32 	%r752, [%r751];
	shl.b32 	%r753, %r752, 2;
	add.s32 	%r754, %r86, %r753;
	ld.shared.u32 	%r755, [%r754];
	shl.b32 	%r756, %r755, 2;
	add.s32 	%r757, %r90, %r756;
	ld.shared.u32 	%r758, [%r757];
	shl.b32 	%r759, %r758, 2;
	add.s32 	%r760, %r86, %r759;
	ld.shared.u32 	%r761, [%r760];
	shl.b32 	%r762, %r761, 2;
	add.s32 	%r763, %r90, %r762;
	ld.shared.u32 	%r764, [%r763];
	shl.b32 	%r765, %r764, 2;
	add.s32 	%r766, %r86, %r765;
	ld.shared.u32 	%r767, [%r766];
	shl.b32 	%r768, %r767, 2;
	add.s32 	%r769, %r90, %r768;
	ld.shared.u32 	%r770, [%r769];
	shl.b32 	%r771, %r770, 2;
	add.s32 	%r772, %r86, %r771;
	ld.shared.u32 	%r773, [%r772];
	shl.b32 	%r774, %r773, 2;
	add.s32 	%r775, %r90, %r774;
	ld.shared.u32 	%r776, [%r775];
	shl.b32 	%r777, %r776, 2;
	add.s32 	%r778, %r86, %r777;
	ld.shared.u32 	%r779, [%r778];
	shl.b32 	%r780, %r779, 2;
	add.s32 	%r781, %r90, %r780;
	ld.shared.u32 	%r782, [%r781];
	shl.b32 	%r783, %r782, 2;
	add.s32 	%r784, %r86, %r783;
	ld.shared.u32 	%r785, [%r784];
	shl.b32 	%r786, %r785, 2;
	add.s32 	%r787, %r90, %r786;
	ld.shared.u32 	%r788, [%r787];
	shl.b32 	%r789, %r788, 2;
	add.s32 	%r790, %r86, %r789;
	ld.shared.u32 	%r791, [%r790];
	shl.b32 	%r792, %r791, 2;
	add.s32 	%r793, %r90, %r792;
	ld.shared.u32 	%r794, [%r793];
	shl.b32 	%r795, %r794, 2;
	add.s32 	%r796, %r86, %r795;
	ld.shared.u32 	%r797, [%r796];
	shl.b32 	%r798, %r797, 2;
	add.s32 	%r799, %r90, %r798;
	ld.shared.u32 	%r800, [%r799];
	shl.b32 	%r801, %r800, 2;
	add.s32 	%r802, %r86, %r801;
	ld.shared.u32 	%r803, [%r802];
	shl.b32 	%r804, %r803, 2;
	add.s32 	%r805, %r90, %r804;
	ld.shared.u32 	%r806, [%r805];
	shl.b32 	%r807, %r806, 2;
	add.s32 	%r808, %r86, %r807;
	ld.shared.u32 	%r809, [%r808];
	shl.b32 	%r810, %r809, 2;
	add.s32 	%r811, %r90, %r810;
	ld.shared.u32 	%r812, [%r811];
	shl.b32 	%r813, %r812, 2;
	add.s32 	%r814, %r86, %r813;
	ld.shared.u32 	%r815, [%r814];
	shl.b32 	%r816, %r815, 2;
	add.s32 	%r817, %r90, %r816;
	ld.shared.u32 	%r818, [%r817];
	shl.b32 	%r819, %r818, 2;
	add.s32 	%r820, %r86, %r819;
	ld.shared.u32 	%r821, [%r820];
	shl.b32 	%r822, %r821, 2;
	add.s32 	%r823, %r90, %r822;
	ld.shared.u32 	%r824, [%r823];
	shl.b32 	%r825, %r824, 2;
	add.s32 	%r826, %r86, %r825;
	ld.shared.u32 	%r827, [%r826];
	shl.b32 	%r828, %r827, 2;
	add.s32 	%r829, %r90, %r828;
	ld.shared.u32 	%r830, [%r829];
	shl.b32 	%r831, %r830, 2;
	add.s32 	%r832, %r86, %r831;
	ld.shared.u32 	%r833, [%r832];
	shl.b32 	%r834, %r833, 2;
	add.s32 	%r835, %r90, %r834;
	ld.shared.u32 	%r836, [%r835];
	shl.b32 	%r837, %r836, 2;
	add.s32 	%r838, %r86, %r837;
	ld.shared.u32 	%r839, [%r838];
	shl.b32 	%r840, %r839, 2;
	add.s32 	%r841, %r90, %r840;
	ld.shared.u32 	%r842, [%r841];
	shl.b32 	%r843, %r842, 2;
	add.s32 	%r844, %r86, %r843;
	ld.shared.u32 	%r845, [%r844];
	shl.b32 	%r846, %r845, 2;
	add.s32 	%r847, %r90, %r846;
	ld.shared.u32 	%r848, [%r847];
	shl.b32 	%r849, %r848, 2;
	add.s32 	%r850, %r86, %r849;
	ld.shared.u32 	%r868, [%r850];
	shl.b32 	%r851, %r868, 2;
	add.s32 	%r852, %r90, %r851;
	ld.shared.u32 	%r866, [%r852];
	// begin inline asm
	mov.u64 	%rd26, %clock64;
	// end inline asm
	cvt.u32.u64 	%r853, %rd26;
	sub.s32 	%r854, %r853, %r84;
	cvt.rn.f64.u32 	%fd7, %r854;
	add.f64 	%fd10, %fd10, %fd7;
	add.s32 	%r865, %r865, 1;
	setp.ne.s32 	%p7, %r865, 0;
	@%p7 bra 	$L__BB0_8;
	mul.f64 	%fd11, %fd10, 0d3F80000000000000;
$L__BB0_10:
	cvta.to.global.u64 	%rd27, %rd8;
	cvta.to.global.u64 	%rd28, %rd7;
	cvt.rn.f64.s32 	%fd8, %r40;
	div.rn.f64 	%fd9, %fd11, %fd8;
	add.s32 	%r855, %r868, %r866;
	mov.u32 	%r856, %ctaid.x;
	mad.lo.s32 	%r857, %r2, %r856, %r1;
	mul.wide.u32 	%rd29, %r857, 4;
	add.s64 	%rd30, %rd27, %rd29;
	st.global.u32 	[%rd30], %r855;
	mul.wide.u32 	%rd31, %r857, 8;
	add.s64 	%rd32, %rd28, %rd31;
	st.global.f64 	[%rd32], %fd9;
	ret;

}


// ===== COMPILED SASS (sm_100) =====

	.target	sm_100

	.elftype	@"ET_EXEC"


//--------------------- .note.nv.tkinfo           --------------------------
	.section	.note.nv.tkinfo,"",@"SHT_NOTE"
	.sectionflags	@"SHF_NOTE_NV_TKINFO"
	.tkinfo
        /*0018*/ 	.word	0x00000002
        /*0030*/ 	.string	""
        /*0030*/ 	.string	"ptxas"
        /*0030*/ 	.string	"Cuda compilation tools, release 13.0, V13.0.88"
        /*0030*/ 	.string	"Build cuda_13.0.r13.0/compiler.36424714_0"
        /*0030*/ 	.string	"-arch sm_100 -m 64 "



//--------------------- .note.nv.cuinfo           --------------------------
	.section	.note.nv.cuinfo,"",@"SHT_NOTE"
	.sectionflags	@"SHF_NOTE_NV_CUINFO"
        /*0018*/ 	.short	0x0002
        /*001a*/ 	.short	0x0064
        /*001c*/ 	.short	0x0082
	.zero		2


//--------------------- .nv.info                  --------------------------
	.section	.nv.info,"",@"SHT_CUDA_INFO"
	.align	4


	//----- nvinfo : EIATTR_REGCOUNT
	.align		4
        /*0000*/ 	.byte	0x04, 0x2f
        /*0002*/ 	.short	(.L_1 - .L_0)
	.align		4
.L_0:
        /*0004*/ 	.word	index@(_Z14shared_model_1PdPiS0_S0_i)
        /*0008*/ 	.word	0x00000020


	//----- nvinfo : EIATTR_FRAME_SIZE
	.align		4
.L_1:
        /*000c*/ 	.byte	0x04, 0x11
        /*000e*/ 	.short	(.L_3 - .L_2)
	.align		4
.L_2:
        /*0010*/ 	.word	index@($__internal_0_$__cuda_sm20_div_rn_f64_full)
        /*0014*/ 	.word	0x00000000


	//----- nvinfo : EIATTR_FRAME_SIZE
	.align		4
.L_3:
        /*0018*/ 	.byte	0x04, 0x11
        /*001a*/ 	.short	(.L_5 - .L_4)
	.align		4
.L_4:
        /*001c*/ 	.word	index@(_Z14shared_model_1PdPiS0_S0_i)
        /*0020*/ 	.word	0x00000000


	//----- nvinfo : EIATTR_MIN_STACK_SIZE
	.align		4
.L_5:
        /*0024*/ 	.byte	0x04, 0x12
        /*0026*/ 	.short	(.L_7 - .L_6)
	.align		4
.L_6:
        /*0028*/ 	.word	index@(_Z14shared_model_1PdPiS0_S0_i)
        /*002c*/ 	.word	0x00000000
.L_7:


//--------------------- .nv.compat                --------------------------
	.section	.nv.compat,"",@"SHT_CUDA_COMPAT_INFO"
	.align	4
        /*0000*/ 	.byte	0x02, 0x09, 0x00, 0x00, 0x02, 0x02, 0x01, 0x00, 0x02, 0x05, 0x05, 0x00, 0x03, 0x07, 0x01, 0x01
        /*0010*/ 	.byte	0x02, 0x03, 0x00, 0x00, 0x02, 0x06, 0x01, 0x00, 0x04, 0x0b, 0x08, 0x00, 0x01, 0x00, 0x00, 0x00
        /*0020*/ 	.byte	0x00, 0x00, 0x00, 0x00


//--------------------- .nv.info._Z14shared_model_1PdPiS0_S0_i --------------------------
	.section	.nv.info._Z14shared_model_1PdPiS0_S0_i,"",@"SHT_CUDA_INFO"
	.sectionflags	@""
	.align	4


	//----- nvinfo : EIATTR_CUDA_API_VERSION
	.align		4
        /*0000*/ 	.byte	0x04, 0x37
        /*0002*/ 	.short	(.L_9 - .L_8)
.L_8:
        /*0004*/ 	.word	0x00000082


	//----- nvinfo : EIATTR_KPARAM_INFO
	.align		4
.L_9:
        /*0008*/ 	.byte	0x04, 0x17
        /*000a*/ 	.short	(.L_11 - .L_10)
.L_10:
        /*000c*/ 	.word	0x00000000
        /*0010*/ 	.short	0x0004
        /*0012*/ 	.short	0x0020
        /*0014*/ 	.byte	0x00, 0xf0, 0x11, 0x00


	//----- nvinfo : EIATTR_KPARAM_INFO
	.align		4
.L_11:
        /*0018*/ 	.byte	0x04, 0x17
        /*001a*/ 	.short	(.L_13 - .L_12)
.L_12:
        /*001c*/ 	.word	0x00000000
        /*0020*/ 	.short	0x0003
        /*0022*/ 	.short	0x0018
        /*0024*/ 	.byte	0x00, 0xf5, 0x21, 0x00


	//----- nvinfo : EIATTR_KPARAM_INFO
	.align		4
.L_13:
        /*0028*/ 	.byte	0x04, 0x17
        /*002a*/ 	.short	(.L_15 - .L_14)
.L_14:
        /*002c*/ 	.word	0x00000000
        /*0030*/ 	.short	0x0002
        /*0032*/ 	.short	0x0010
        /*0034*/ 	.byte	0x00, 0xf5, 0x21, 0x00


	//----- nvinfo : EIATTR_KPARAM_INFO
	.align		4
.L_15:
        /*0038*/ 	.byte	0x04, 0x17
        /*003a*/ 	.short	(.L_17 - .L_16)
.L_16:
        /*003c*/ 	.word	0x00000000
        /*0040*/ 	.short	0x0001
        /*0042*/ 	.short	0x0008
        /*0044*/ 	.byte	0x00, 0xf5, 0x21, 0x00


	//----- nvinfo : EIATTR_KPARAM_INFO
	.align		4
.L_17:
        /*0048*/ 	.byte	0x04, 0x17
        /*004a*/ 	.short	(.L_19 - .L_18)
.L_18:
        /*004c*/ 	.word	0x00000000
        /*0050*/ 	.short	0x0000
        /*0052*/ 	.short	0x0000
        /*0054*/ 	.byte	0x00, 0xf5, 0x21, 0x00


	//----- nvinfo : EIATTR_SPARSE_MMA_MASK
	.align		4
.L_19:
        /*0058*/ 	.byte	0x03, 0x50
        /*005a*/ 	.short	0x0000


	//----- nvinfo : EIATTR_MAXREG_COUNT
	.align		4
        /*005c*/ 	.byte	0x03, 0x1b
        /*005e*/ 	.short	0x00ff


	//----- nvinfo : EIATTR_NUM_BARRIERS
	.align		4
        /*0060*/ 	.byte	0x02, 0x4c
        /*0062*/ 	.byte	0x01
	.zero		1


	//----- nvinfo : EIATTR_MERCURY_ISA_VERSION
	.align		4
        /*0064*/ 	.byte	0x03, 0x5f
        /*0066*/ 	.short	0x0101


	//----- nvinfo : EIATTR_VRC_CTA_INIT_COUNT
	.align		4
        /*0068*/ 	.byte	0x02, 0x4a
	.zero		1
	.zero		1


	//----- nvinfo : EIATTR_EXIT_INSTR_OFFSETS
	.align		4
        /*006c*/ 	.byte	0x04, 0x1c
        /*006e*/ 	.short	(.L_21 - .L_20)


	//   ....[0]....
.L_20:
        /*0070*/ 	.word	0x00002af0


	//----- nvinfo : EIATTR_CRS_STACK_SIZE
	.align		4
.L_21:
        /*0074*/ 	.byte	0x04, 0x1e
        /*0076*/ 	.short	(.L_23 - .L_22)
.L_22:
        /*0078*/ 	.word	0x00000000


	//----- nvinfo : EIATTR_CBANK_PARAM_SIZE
	.align		4
.L_23:
        /*007c*/ 	.byte	0x03, 0x19
        /*007e*/ 	.short	0x0024


	//----- nvinfo : EIATTR_PARAM_CBANK
	.align		4
        /*0080*/ 	.byte	0x04, 0x0a
        /*0082*/ 	.short	(.L_25 - .L_24)
	.align		4
.L_24:
        /*0084*/ 	.word	index@(.nv.constant0._Z14shared_model_1PdPiS0_S0_i)
        /*0088*/ 	.short	0x0380
        /*008a*/ 	.short	0x0024


	//----- nvinfo : EIATTR_SW_WAR
	.align		4
.L_25:
        /*008c*/ 	.byte	0x04, 0x36
        /*008e*/ 	.short	(.L_27 - .L_26)
.L_26:
        /*0090*/ 	.word	0x00000008
.L_27:


//--------------------- .nv.callgraph             --------------------------
	.section	.nv.callgraph,"",@"SHT_CUDA_CALLGRAPH"
	.align	4
	.sectionentsize	8
	.align		4
        /*0000*/ 	.word	0x00000000
	.align		4
        /*0004*/ 	.word	0xffffffff
	.align		4
        /*0008*/ 	.word	0x00000000
	.align		4
        /*000c*/ 	.word	0xfffffffe
	.align		4
        /*0010*/ 	.word	0x00000000
	.align		4
        /*0014*/ 	.word	0xfffffffd
	.align		4
        /*0018*/ 	.word	0x00000000
	.align		4
        /*001c*/ 	.word	0xfffffffc


//--------------------- .text._Z14shared_model_1PdPiS0_S0_i --------------------------
	.section	.text._Z14shared_model_1PdPiS0_S0_i,"ax",@progbits
	.align	128
        .global         _Z14shared_model_1PdPiS0_S0_i
        .type           _Z14shared_model_1PdPiS0_S0_i,@function
        .size           _Z14shared_model_1PdPiS0_S0_i,(.L_x_15 - _Z14shared_model_1PdPiS0_S0_i)
        .other          _Z14shared_model_1PdPiS0_S0_i,@"STO_CUDA_ENTRY STV_DEFAULT"
_Z14shared_model_1PdPiS0_S0_i:
.text._Z14shared_model_1PdPiS0_S0_i:
[----:B------:R-:W-:Y:S08]  /*0000*/  LDC R1, c[0x0][0x37c] ;  /* 0x0000df00ff017b82 */ /* 0x000ff00000000800 */
[----:B------:R-:W0:Y:S01]  /*0010*/  LDC R0, c[0x0][0x360] ;  /* 0x0000d800ff007b82 */ /* 0x000e220000000800 */
[----:B------:R-:W1:Y:S01]  /*0020*/  S2R R3, SR_TID.X ;  /* 0x0000000000037919 */ /* 0x000e620000002100 */
[----:B------:R-:W2:Y:S01]  /*0030*/  LDCU.64 UR10, c[0x0][0x358] ;  /* 0x00006b00ff0a77ac */ /* 0x000ea20008000a00 */
[----:B------:R-:W-:Y:S01]  /*0040*/  BSSY.RECONVERGENT B0, `(.L_x_0) ;  /* 0x0000038000007945 */ /* 0x000fe20003800200 */
[----:B------:R-:W3:Y:S01]  /*0050*/  LDCU.64 UR4, c[0x0][0x388] ;  /* 0x00007100ff0477ac */ /* 0x000ee20008000a00 */
[----:B------:R-:W4:Y:S01]  /*0060*/  LDCU.64 UR6, c[0x0][0x390] ;  /* 0x00007200ff0677ac */ /* 0x000f220008000a00 */
[----:B0-----:R-:W0:Y:S01]  /*0070*/  I2F.U32.RP R8, R0 ;  /* 0x0000000000087306 */ /* 0x001e220000209000 */
[----:B------:R-:W-:Y:S01]  /*0080*/  ISETP.NE.U32.AND P2, PT, R0, RZ, PT ;  /* 0x000000ff0000720c */ /* 0x000fe20003f45070 */
[----:B-1----:R-:W-:-:S02]  /*0090*/  IMAD.IADD R2, R3, 0x1, R0 ;  /* 0x0000000103027824 */ /* 0x002fc400078e0200 */
[----:B------:R-:W-:-:S03]  /*00a0*/  IMAD.MOV.U32 R12, RZ, RZ, R3 ;  /* 0x000000ffff0c7224 */ /* 0x000fc600078e0003 */
[C---:B------:R-:W-:Y:S01]  /*00b0*/  ISETP.GE.U32.AND P0, PT, R2.reuse, 0x400, PT ;  /* 0x000004000200780c */ /* 0x040fe20003f06070 */
[----:B0-----:R-:W0:Y:S01]  /*00c0*/  MUFU.RCP R8, R8 ;  /* 0x0000000800087308 */ /* 0x001e220000001000 */
[----:B------:R-:W-:Y:S02]  /*00d0*/  VIMNMX.U32 R7, PT, PT, R2, 0x400, !PT ;  /* 0x0000040002077848 */ /* 0x000fe40007fe0000 */
[----:B------:R-:W-:-:S04]  /*00e0*/  SEL R6, RZ, 0x1, P0 ;  /* 0x00000001ff067807 */ /* 0x000fc80000000000 */
[----:B------:R-:W-:Y:S01]  /*00f0*/  IADD3 R7, PT, PT, R7, -R2, -R6 ;  /* 0x8000000207077210 */ /* 0x000fe20007ffe806 */
[----:B0-----:R-:W-:-:S04]  /*0100*/  VIADD R4, R8, 0xffffffe ;  /* 0x0ffffffe08047836 */ /* 0x001fc80000000000 */
[----:B------:R0:W1:Y:S02]  /*0110*/  F2I.FTZ.U32.TRUNC.NTZ R5, R4 ;  /* 0x0000000400057305 */ /* 0x000064000021f000 */
[----:B0-----:R-:W-:Y:S02]  /*0120*/  IMAD.MOV.U32 R4, RZ, RZ, RZ ;  /* 0x000000ffff047224 */ /* 0x001fe400078e00ff */
[----:B-1----:R-:W-:-:S04]  /*0130*/  IMAD.MOV R9, RZ, RZ, -R5 ;  /* 0x000000ffff097224 */ /* 0x002fc800078e0a05 */
[----:B------:R-:W-:-:S04]  /*0140*/  IMAD R9, R9, R0, RZ ;  /* 0x0000000009097224 */ /* 0x000fc800078e02ff */
[----:B------:R-:W-:-:S06]  /*0150*/  IMAD.HI.U32 R8, R5, R9, R4 ;  /* 0x0000000905087227 */ /* 0x000fcc00078e0004 */
[----:B------:R-:W-:-:S04]  /*0160*/  IMAD.HI.U32 R5, R8, R7, RZ ;  /* 0x0000000708057227 */ /* 0x000fc800078e00ff */
[----:B------:R-:W-:-:S04]  /*0170*/  IMAD.MOV R2, RZ, RZ, -R5 ;  /* 0x000000ffff027224 */ /* 0x000fc800078e0a05 */
[----:B------:R-:W-:-:S05]  /*0180*/  IMAD R7, R0, R2, R7 ;  /* 0x0000000200077224 */ /* 0x000fca00078e0207 */
[----:B------:R-:W-:-:S13]  /*0190*/  ISETP.GE.U32.AND P0, PT, R7, R0, PT ;  /* 0x000000000700720c */ /* 0x000fda0003f06070 */
[----:B------:R-:W-:Y:S02]  /*01a0*/  @P0 IMAD.IADD R7, R7, 0x1, -R0 ;  /* 0x0000000107070824 */ /* 0x000fe400078e0a00 */
[----:B------:R-:W-:-:S03]  /*01b0*/  @P0 VIADD R5, R5, 0x1 ;  /* 0x0000000105050836 */ /* 0x000fc60000000000 */
[----:B------:R-:W-:-:S13]  /*01c0*/  ISETP.GE.U32.AND P1, PT, R7, R0, PT ;  /* 0x000000000700720c */ /* 0x000fda0003f26070 */
[----:B------:R-:W-:Y:S01]  /*01d0*/  @P1 VIADD R5, R5, 0x1 ;  /* 0x0000000105051836 */ /* 0x000fe20000000000 */
[----:B------:R-:W-:-:S05]  /*01e0*/  @!P2 LOP3.LUT R5, RZ, R0, RZ, 0x33, !PT ;  /* 0x00000000ff05a212 */ /* 0x000fca00078e33ff */
[----:B------:R-:W-:-:S05]  /*01f0*/  IMAD.IADD R5, R6, 0x1, R5 ;  /* 0x0000000106057824 */ /* 0x000fca00078e0205 */
[C---:B------:R-:W-:Y:S02]  /*0200*/  LOP3.LUT R2, R5.reuse, 0x3, RZ, 0xc0, !PT ;  /* 0x0000000305027812 */ /* 0x040fe400078ec0ff */
[----:B------:R-:W-:Y:S02]  /*0210*/  ISETP.GE.U32.AND P0, PT, R5, 0x3, PT ;  /* 0x000000030500780c */ /* 0x000fe40003f06070 */
[----:B------:R-:W-:-:S13]  /*0220*/  ISETP.NE.AND P1, PT, R2, 0x3, PT ;  /* 0x000000030200780c */ /* 0x000fda0003f25270 */
[----:B--234-:R-:W-:Y:S05]  /*0230*/  @!P1 BRA `(.L_x_1) ;  /* 0x0000000000609947 */ /* 0x01cfea0003800000 */
[----:B------:R-:W0:Y:S01]  /*0240*/  S2R R15, SR_CgaCtaId ;  /* 0x00000000000f7919 */ /* 0x000e220000008800 */
[----:B------:R-:W-:Y:S01]  /*0250*/  VIADD R5, R5, 0x1 ;  /* 0x0000000105057836 */ /* 0x000fe20000000000 */
[----:B------:R-:W-:-:S04]  /*0260*/  MOV R4, 0x400 ;  /* 0x0000040000047802 */ /* 0x000fc80000000f00 */
[----:B------:R-:W-:Y:S01]  /*0270*/  LOP3.LUT R2, R5, 0x3, RZ, 0xc0, !PT ;  /* 0x0000000305027812 */ /* 0x000fe200078ec0ff */
[----:B------:R-:W-:-:S04]  /*0280*/  VIADD R6, R4, 0x1000 ;  /* 0x0000100004067836 */ /* 0x000fc80000000000 */
[----:B------:R-:W-:Y:S02]  /*0290*/  IMAD R12, R2, R0, R3 ;  /* 0x00000000020c7224 */ /* 0x000fe400078e0203 */
[----:B------:R-:W-:Y:S01]  /*02a0*/  IMAD.MOV R2, RZ, RZ, -R2 ;  /* 0x000000ffff027224 */ /* 0x000fe200078e0a02 */
[----:B0-----:R-:W-:Y:S01]  /*02b0*/  LEA R11, R15, R4, 0x18 ;  /* 0x000000040f0b7211 */ /* 0x001fe200078ec0ff */
[----:B------:R-:W-:Y:S01]  /*02c0*/  IMAD.WIDE.U32 R4, R3, 0x4, RZ ;  /* 0x0000000403047825 */ /* 0x000fe200078e00ff */
[----:B------:R-:W-:-:S07]  /*02d0*/  LEA R15, R15, R6, 0x18 ;  /* 0x000000060f0f7211 */ /* 0x000fce00078ec0ff */
.L_x_2:
[C---:B0-----:R-:W-:Y:S02]  /*02e0*/  IADD3 R6, P1, PT, R4.reuse, UR4, RZ ;  /* 0x0000000404067c10 */ /* 0x041fe4000ff3e0ff */
[----:B------:R-:W-:Y:S02]  /*02f0*/  IADD3 R8, P2, PT, R4, UR6, RZ ;  /* 0x0000000604087c10 */ /* 0x000fe4000ff5e0ff */
[C---:B------:R-:W-:Y:S02]  /*0300*/  IADD3.X R7, PT, PT, R5.reuse, UR5, RZ, P1, !PT ;  /* 0x0000000505077c10 */ /* 0x040fe40008ffe4ff */
[----:B------:R-:W-:-:S03]  /*0310*/  IADD3.X R9, PT, PT, R5, UR7, RZ, P2, !PT ;  /* 0x0000000705097c10 */ /* 0x000fc600097fe4ff */
[----:B------:R-:W2:Y:S04]  /*0320*/  LDG.E R6, desc[UR10][R6.64] ;  /* 0x0000000a06067981 */ /* 0x000ea8000c1e1900 */
[----:B------:R-:W3:Y:S01]  /*0330*/  LDG.E R8, desc[UR10][R8.64] ;  /* 0x0000000a08087981 */ /* 0x000ee2000c1e1900 */
[--C-:B------:R-:W-:Y:S02]  /*0340*/  IMAD.IADD R13, R11, 0x1, R4.reuse ;  /* 0x000000010b0d7824 */ /* 0x100fe400078e0204 */
[--C-:B------:R-:W-:Y:S02]  /*0350*/  IMAD.IADD R17, R15, 0x1, R4.reuse ;  /* 0x000000010f117824 */ /* 0x100fe400078e0204 */
[----:B------:R-:W-:Y:S02]  /*0360*/  VIADD R2, R2, 0x1 ;  /* 0x0000000102027836 */ /* 0x000fe40000000000 */
[----:B------:R-:W-:-:S03]  /*0370*/  IMAD.WIDE.U32 R4, R0, 0x4, R4 ;  /* 0x0000000400047825 */ /* 0x000fc600078e0004 */
[----:B------:R-:W-:Y:S01]  /*0380*/  ISETP.NE.AND P1, PT, R2, RZ, PT ;  /* 0x000000ff0200720c */ /* 0x000fe20003f25270 */
[----:B--2---:R0:W-:Y:S04]  /*0390*/  STS [R13], R6 ;  /* 0x000000060d007388 */ /* 0x0041e80000000800 */
[----:B---3--:R0:W-:Y:S08]  /*03a0*/  STS [R17], R8 ;  /* 0x0000000811007388 */ /* 0x0081f00000000800 */
[----:B------:R-:W-:Y:S05]  /*03b0*/  @P1 BRA `(.L_x_2) ;  /* 0xfffffffc00c81947 */ /* 0x000fea000383ffff */
.L_x_1:
[----:B------:R-:W-:Y:S05]  /*03c0*/  BSYNC.RECONVERGENT B0 ;  /* 0x0000000000007941 */ /* 0x000fea0003800200 */
.L_x_0:
[----:B------:R-:W-:Y:S04]  /*03d0*/  BSSY.RECONVERGENT B0, `(.L_x_3) ;  /* 0x000003b000007945 */ /* 0x000fe80003800200 */
[----:B------:R-:W-:Y:S05]  /*03e0*/  @!P0 BRA `(.L_x_4) ;  /* 0x0000000000e48947 */ /* 0x000fea0003800000 */
[----:B------:R-:W1:Y:S01]  /*03f0*/  S2R R2, SR_CgaCtaId ;  /* 0x0000000000027919 */ /* 0x000e620000008800 */
[----:B------:R-:W2:Y:S01]  /*0400*/  LDC.64 R18, c[0x0][0x388] ;  /* 0x0000e200ff127b82 */ /* 0x000ea20000000a00 */
[----:B------:R-:W-:Y:S01]  /*0410*/  MOV R7, 0x400 ;  /* 0x0000040000077802 */ /* 0x000fe20000000f00 */
[C-C-:B------:R-:W-:Y:S02]  /*0420*/  IMAD R5, R0.reuse, 0x2, R12.reuse ;  /* 0x0000000200057824 */ /* 0x140fe400078e020c */
[----:B------:R-:W-:Y:S02]  /*0430*/  IMAD R11, R0, 0x3, R12 ;  /* 0x00000003000b7824 */ /* 0x000fe400078e020c */
[----:B------:R-:W-:Y:S02]  /*0440*/  VIADD R9, R7, 0x1000 ;  /* 0x0000100007097836 */ /* 0x000fe40000000000 */
[----:B------:R-:W3:Y:S01]  /*0450*/  LDC.64 R20, c[0x0][0x390] ;  /* 0x0000e400ff147b82 */ /* 0x000ee20000000a00 */
[----:B0-----:R-:W-:Y:S01]  /*0460*/  IMAD.IADD R13, R12, 0x1, R0 ;  /* 0x000000010c0d7824 */ /* 0x001fe200078e0200 */
[----:B-1----:R-:W-:-:S02]  /*0470*/  LEA R7, R2, R7, 0x18 ;  /* 0x0000000702077211 */ /* 0x002fc400078ec0ff */
[----:B------:R-:W-:Y:S01]  /*0480*/  LEA R9, R2, R9, 0x18 ;  /* 0x0000000902097211 */ /* 0x000fe200078ec0ff */
[----:B------:R-:W-:Y:S02]  /*0490*/  IMAD.SHL.U32 R2, R12, 0x4, RZ ;  /* 0x000000040c027824 */ /* 0x000fe400078e00ff */
[C-C-:B------:R-:W-:Y:S02]  /*04a0*/  IMAD R17, R0.reuse, 0x4, R7.reuse ;  /* 0x0000000400117824 */ /* 0x140fe400078e0207 */
[C-C-:B------:R-:W-:Y:S02]  /*04b0*/  IMAD R4, R0.reuse, 0x8, R7.reuse ;  /* 0x0000000800047824 */ /* 0x140fe400078e0207 */
[C---:B------:R-:W-:Y:S02]  /*04c0*/  IMAD R6, R0.reuse, 0xc, R7 ;  /* 0x0000000c00067824 */ /* 0x040fe400078e0207 */
[C-C-:B------:R-:W-:Y:S02]  /*04d0*/  IMAD R8, R0.reuse, 0x4, R9.reuse ;  /* 0x0000000400087824 */ /* 0x140fe400078e0209 */
[----:B------:R-:W-:-:S02]  /*04e0*/  IMAD R10, R0, 0x8, R9 ;  /* 0x00000008000a7824 */ /* 0x000fc400078e0209 */
[----:B------:R-:W-:-:S07]  /*04f0*/  IMAD R15, R0, 0xc, R9 ;  /* 0x0000000c000f7824 */ /* 0x000fce00078e0209 */
.L_x_5:
[----:B--2---:R-:W-:-:S04]  /*0500*/  IMAD.WIDE.U32 R24, R12, 0x4, R18 ;  /* 0x000000040c187825 */ /* 0x004fc800078e0012 */
[----:B---3--:R-:W-:Y:S02]  /*0510*/  IMAD.WIDE.U32 R28, R12, 0x4, R20 ;  /* 0x000000040c1c7825 */ /* 0x008fe400078e0014 */
[----:B------:R-:W2:Y:S02]  /*0520*/  LDG.E R25, desc[UR10][R24.64] ;  /* 0x0000000a18197981 */ /* 0x000ea4000c1e1900 */
[----:B------:R-:W-:Y:S02]  /*0530*/  IMAD.WIDE.U32 R26, R13, 0x4, R18 ;  /* 0x000000040d1a7825 */ /* 0x000fe400078e0012 */
[----:B------:R0:W3:Y:S04]  /*0540*/  LDG.E R29, desc[UR10][R28.64] ;  /* 0x0000000a1c1d7981 */ /* 0x0000e8000c1e1900 */
[----:B------:R-:W4:Y:S01]  /*0550*/  LDG.E R26, desc[UR10][R26.64] ;  /* 0x0000000a1a1a7981 */ /* 0x000f22000c1e1900 */
[----:B------:R-:W-:-:S02]  /*0560*/  IMAD.IADD R16, R9, 0x1, R2 ;  /* 0x0000000109107824 */ /* 0x000fc400078e0202 */
[----:B------:R-:W-:-:S04]  /*0570*/  IMAD.WIDE.U32 R22, R13, 0x4, R20 ;  /* 0x000000040d167825 */ /* 0x000fc800078e0014 */
[----:B0-----:R-:W-:Y:S01]  /*0580*/  IMAD.IADD R28, R7, 0x1, R2 ;  /* 0x00000001071c7824 */ /* 0x001fe200078e0202 */
[----:B------:R0:W5:Y:S02]  /*0590*/  LDG.E R14, desc[UR10][R22.64] ;  /* 0x0000000a160e7981 */ /* 0x000164000c1e1900 */
[----:B0-----:R-:W-:Y:S02]  /*05a0*/  IMAD.WIDE.U32 R22, R5, 0x4, R18 ;  /* 0x0000000405167825 */ /* 0x001fe400078e0012 */
[----:B--2---:R-:W-:Y:S04]  /*05b0*/  STS [R28], R25 ;  /* 0x000000191c007388 */ /* 0x004fe80000000800 */
[----:B---3--:R0:W-:Y:S02]  /*05c0*/  STS [R16], R29 ;  /* 0x0000001d10007388 */ /* 0x0081e40000000800 */
[----:B0-----:R-:W-:-:S02]  /*05d0*/  IMAD.IADD R29, R17, 0x1, R2 ;  /* 0x00000001111d7824 */ /* 0x001fc400078e0202 */
[----:B------:R0:W2:Y:S01]  /*05e0*/  LDG.E R16, desc[UR10][R22.64] ;  /* 0x0000000a16107981 */ /* 0x0000a2000c1e1900 */
[----:B------:R-:W-:-:S03]  /*05f0*/  IMAD.WIDE.U32 R24, R5, 0x4, R20 ;  /* 0x0000000405187825 */ /* 0x000fc600078e0014 */
[----:B----4-:R1:W-:Y:S04]  /*0600*/  STS [R29], R26 ;  /* 0x0000001a1d007388 */ /* 0x0103e80000000800 */
[----:B------:R-:W3:Y:S01]  /*0610*/  LDG.E R24, desc[UR10][R24.64] ;  /* 0x0000000a18187981 */ /* 0x000ee2000c1e1900 */
[----:B-1----:R-:W-:-:S04]  /*0620*/  IMAD.WIDE.U32 R26, R11, 0x4, R18 ;  /* 0x000000040b1a7825 */ /* 0x002fc800078e0012 */
[----:B------:R-:W-:Y:S02]  /*0630*/  IMAD.WIDE.U32 R28, R11, 0x4, R20 ;  /* 0x000000040b1c7825 */ /* 0x000fe400078e0014 */
[----:B------:R1:W4:Y:S04]  /*0640*/  LDG.E R27, desc[UR10][R26.64] ;  /* 0x0000000a1a1b7981 */ /* 0x000328000c1e1900 */
[----:B------:R1:W4:Y:S01]  /*0650*/  LDG.E R25, desc[UR10][R28.64] ;  /* 0x0000000a1c197981 */ /* 0x000322000c1e1900 */
[--C-:B0-----:R-:W-:Y:S02]  /*0660*/  IMAD.IADD R23, R8, 0x1, R2.reuse ;  /* 0x0000000108177824 */ /* 0x101fe400078e0202 */
[----:B------:R-:W-:-:S03]  /*0670*/  IMAD.IADD R22, R4, 0x1, R2 ;  /* 0x0000000104167824 */ /* 0x000fc600078e0202 */
[----:B-----5:R0:W-:Y:S01]  /*0680*/  STS [R23], R14 ;  /* 0x0000000e17007388 */ /* 0x0201e20000000800 */
[--C-:B-1----:R-:W-:Y:S02]  /*0690*/  IMAD.IADD R26, R15, 0x1, R2.reuse ;  /* 0x000000010f1a7824 */ /* 0x102fe400078e0202 */
[--C-:B------:R-:W-:Y:S02]  /*06a0*/  IMAD.IADD R28, R6, 0x1, R2.reuse ;  /* 0x00000001061c7824 */ /* 0x100fe400078e0202 */
[----:B0-----:R-:W-:Y:S02]  /*06b0*/  IMAD.IADD R23, R10, 0x1, R2 ;  /* 0x000000010a177824 */ /* 0x001fe400078e0202 */
[C---:B------:R-:W-:Y:S02]  /*06c0*/  IMAD R5, R0.reuse, 0x4, R5 ;  /* 0x0000000400057824 */ /* 0x040fe400078e0205 */
[C---:B------:R-:W-:Y:S02]  /*06d0*/  IMAD R11, R0.reuse, 0x4, R11 ;  /* 0x00000004000b7824 */ /* 0x040fe400078e020b */
[----:B------:R-:W-:-:S02]  /*06e0*/  IMAD R13, R0, 0x4, R13 ;  /* 0x00000004000d7824 */ /* 0x000fc400078e020d */
[C---:B------:R-:W-:Y:S01]  /*06f0*/  IMAD R2, R0.reuse, 0x10, R2 ;  /* 0x0000001000027824 */ /* 0x040fe200078e0202 */
[----:B--2---:R-:W-:Y:S04]  /*0700*/  STS [R22], R16 ;  /* 0x0000001016007388 */ /* 0x004fe80000000800 */
[----:B---3--:R-:W-:Y:S04]  /*0710*/  STS [R23], R24 ;  /* 0x0000001817007388 */ /* 0x008fe80000000800 */
[----:B----4-:R-:W-:Y:S04]  /*0720*/  STS [R28], R27 ;  /* 0x0000001b1c007388 */ /* 0x010fe80000000800 */
[----:B------:R0:W-:Y:S02]  /*0730*/  STS [R26], R25 ;  /* 0x000000191a007388 */ /* 0x0001e40000000800 */
[----:B0-----:R-:W-:-:S04]  /*0740*/  IADD3 R25, PT, PT, R0, R12, R0 ;  /* 0x0000000c00197210 */ /* 0x001fc80007ffe000 */
[----:B------:R-:W-:-:S04]  /*0750*/  IADD3 R12, PT, PT, R0, R25, R0 ;  /* 0x00000019000c7210 */ /* 0x000fc80007ffe000 */
[----:B------:R-:W-:-:S13]  /*0760*/  ISETP.GE.U32.AND P0, PT, R12, 0x400, PT ;  /* 0x000004000c00780c */ /* 0x000fda0003f06070 */
[----:B------:R-:W-:Y:S05]  /*0770*/  @!P0 BRA `(.L_x_5) ;  /* 0xfffffffc00608947 */ /* 0x000fea000383ffff */
.L_x_4:
[----:B------:R-:W-:Y:S05]  /*0780*/  BSYNC.RECONVERGENT B0 ;  /* 0x0000000000007941 */ /* 0x000fea0003800200 */
.L_x_3:
[----:B------:R-:W1:Y:S01]  /*0790*/  LDCU UR9, c[0x0][0x3a0] ;  /* 0x00007400ff0977ac */ /* 0x000e620008000800 */
[----:B0-----:R-:W-:Y:S02]  /*07a0*/  CS2R R8, SRZ ;  /* 0x0000000000087805 */ /* 0x001fe4000001ff00 */
[----:B------:R-:W-:Y:S01]  /*07b0*/  LOP3.LUT R13, R3, 0x3f8, RZ, 0xc0, !PT ;  /* 0x000003f8030d7812 */ /* 0x000fe200078ec0ff */
[----:B-1----:R-:W-:-:S09]  /*07c0*/  UISETP.NE.AND UP0, UPT, UR9, URZ, UPT ;  /* 0x000000ff0900728c */ /* 0x002fd2000bf05270 */
[----:B------:R-:W-:Y:S05]  /*07d0*/  BRA.U !UP0, `(.L_x_6) ;  /* 0x00000021084c7547 */ /* 0x000fea000b800000 */
[----:B------:R-:W0:Y:S01]  /*07e0*/  S2UR UR5, SR_CgaCtaId ;  /* 0x00000000000579c3 */ /* 0x000e220000008800 */
[----:B------:R-:W-:Y:S01]  /*07f0*/  UMOV UR4, 0x400 ;  /* 0x0000040000047882 */ /* 0x000fe20000000000 */
[----:B------:R-:W-:Y:S01]  /*0800*/  CS2R R8, SRZ ;  /* 0x0000000000087805 */ /* 0x000fe2000001ff00 */
[----:B------:R-:W-:Y:S02]  /*0810*/  UIADD3 UR7, UPT, UPT, UR4, 0x1000, URZ ;  /* 0x0000100004077890 */ /* 0x000fe4000fffe0ff */
[----:B------:R-:W-:Y:S02]  /*0820*/  UIADD3 UR8, UPT, UPT, -UR9, URZ, URZ ;  /* 0x000000ff09087290 */ /* 0x000fe4000fffe1ff */
[----:B0-----:R-:W-:Y:S02]  /*0830*/  ULEA UR6, UR5, UR4, 0x18 ;  /* 0x0000000405067291 */ /* 0x001fe4000f8ec0ff */
[----:B------:R-:W-:-:S12]  /*0840*/  ULEA UR7, UR5, UR7, 0x18 ;  /* 0x0000000705077291 */ /* 0x000fd8000f8ec0ff */
.L_x_7:
[----:B------:R-:W-:Y:S08]  /*0850*/  BAR.SYNC.DEFER_BLOCKING 0x0 ;  /* 0x0000000000007b1d */ /* 0x000ff00000010000 */
[----:B------:R-:W-:Y:S01]  /*0860*/  S2UR UR4, SR_CLOCKLO ;  /* 0x00000000000479c3 */ /* 0x000fe20000005000 */
[----:B------:R-:W-:Y:S01]  /*0870*/  NOP ;  /* 0x0000000000007918 */ /* 0x000fe20000000000 */
[----:B------:R-:W-:-:S06]  /*0880*/  LEA R13, R13, UR6, 0x2 ;  /* 0x000000060d0d7c11 */ /* 0x000fcc000f8e10ff */
[----:B------:R-:W0:Y:S02]  /*0890*/  LDS R13, [R13] ;  /* 0x000000000d0d7984 */ /* 0x000e240000000800 */
[----:B0-----:R-:W-:-:S06]  /*08a0*/  LEA R2, R13, UR7, 0x2 ;  /* 0x000000070d027c11 */ /* 0x001fcc000f8e10ff */
        /* <DEDUP_REMOVED lines=508> */
[----:B------:R-:W0:Y:S01]  /*2870*/  LDS R13, [R13] ;  /* 0x000000000d0d7984 */ /* 0x000e220000000800 */
[----:B------:R-:W1:Y:S01]  /*2880*/  S2UR UR5, SR_CLOCKLO ;  /* 0x00000000000579c3 */ /* 0x000e620000005000 */
[----:B------:R-:W-:Y:S01]  /*2890*/  NOP ;  /* 0x0000000000007918 */ /* 0x000fe20000000000 */
[----:B-1----:R-:W-:Y:S02]  /*28a0*/  UIADD3 UR4, UPT, UPT, -UR4, UR5, URZ ;  /* 0x0000000504047290 */ /* 0x002fe4000fffe1ff */
[----:B------:R-:W-:-:S04]  /*28b0*/  UIADD3 UR8, UPT, UPT, UR8, 0x1, URZ ;  /* 0x0000000108087890 */ /* 0x000fc8000fffe0ff */
[----:B------:R-:W-:-:S03]  /*28c0*/  UISETP.NE.AND UP0, UPT, UR8, URZ, UPT ;  /* 0x000000ff0800728c */ /* 0x000fc6000bf05270 */
[----:B------:R-:W1:Y:S02]  /*28d0*/  I2F.F64.U32 R4, UR4 ;  /* 0x0000000400047d12 */ /* 0x000e640008201800 */
[----:B-1----:R-:W-:-:S04]  /*28e0*/  DADD R8, R4, R8 ;  /* 0x0000000004087229 */ /* 0x002fc80000000008 */
[----:B0-----:R-:W-:Y:S07]  /*28f0*/  BRA.U UP0, `(.L_x_7) ;  /* 0xffffffdd00d47547 */ /* 0x001fee000b83ffff */
[----:B------:R-:W-:-:S11]  /*2900*/  DMUL R8, R8, 0.0078125 ;  /* 0x3f80000008087828 */ /* 0x000fd60000000000 */
.L_x_6:
[----:B------:R-:W0:Y:S01]  /*2910*/  I2F.F64 R6, UR9 ;  /* 0x0000000900067d12 */ /* 0x000e220008201c00 */
[----:B------:R-:W-:Y:S01]  /*2920*/  IMAD.MOV.U32 R4, RZ, RZ, 0x1 ;  /* 0x00000001ff047424 */ /* 0x000fe200078e00ff */
[----:B------:R-:W-:-:S06]  /*2930*/  FSETP.GEU.AND P1, PT, |R9|, 6.5827683646048100446e-37, PT ;  /* 0x036000000900780b */ /* 0x000fcc0003f2e200 */
[----:B0-----:R-:W0:Y:S02]  /*2940*/  MUFU.RCP64H R5, R7 ;  /* 0x0000000700057308 */ /* 0x001e240000001800 */
[----:B0-----:R-:W-:-:S08]  /*2950*/  DFMA R10, -R6, R4, 1 ;  /* 0x3ff00000060a742b */ /* 0x001fd00000000104 */
[----:B------:R-:W-:-:S08]  /*2960*/  DFMA R10, R10, R10, R10 ;  /* 0x0000000a0a0a722b */ /* 0x000fd0000000000a */
[----:B------:R-:W-:-:S08]  /*2970*/  DFMA R10, R4, R10, R4 ;  /* 0x0000000a040a722b */ /* 0x000fd00000000004 */
[----:B------:R-:W-:-:S08]  /*2980*/  DFMA R4, -R6, R10, 1 ;  /* 0x3ff000000604742b */ /* 0x000fd0000000010a */
[----:B------:R-:W-:-:S08]  /*2990*/  DFMA R4, R10, R4, R10 ;  /* 0x000000040a04722b */ /* 0x000fd0000000000a */
[----:B------:R-:W-:-:S08]  /*29a0*/  DMUL R10, R4, R8 ;  /* 0x00000008040a7228 */ /* 0x000fd00000000000 */
[----:B------:R-:W-:-:S08]  /*29b0*/  DFMA R14, -R6, R10, R8 ;  /* 0x0000000a060e722b */ /* 0x000fd00000000108 */
[----:B------:R-:W-:-:S10]  /*29c0*/  DFMA R4, R4, R14, R10 ;  /* 0x0000000e0404722b */ /* 0x000fd4000000000a */
[----:B------:R-:W-:-:S05]  /*29d0*/  FFMA R10, RZ, R7, R5 ;  /* 0x00000007ff0a7223 */ /* 0x000fca0000000005 */
[----:B------:R-:W-:-:S13]  /*29e0*/  FSETP.GT.AND P0, PT, |R10|, 1.469367938527859385e-39, PT ;  /* 0x001000000a00780b */ /* 0x000fda0003f04200 */
[----:B------:R-:W-:Y:S05]  /*29f0*/  @P0 BRA P1, `(.L_x_8) ;  /* 0x0000000000180947 */ /* 0x000fea0000800000 */
[----:B------:R-:W-:Y:S01]  /*2a00*/  IMAD.MOV.U32 R16, RZ, RZ, R8 ;  /* 0x000000ffff107224 */ /* 0x000fe200078e0008 */
[----:B------:R-:W-:Y:S01]  /*2a10*/  MOV R12, 0x2a40 ;  /* 0x00002a40000c7802 */ /* 0x000fe20000000f00 */
[----:B------:R-:W-:-:S07]  /*2a20*/  IMAD.MOV.U32 R17, RZ, RZ, R9 ;  /* 0x000000ffff117224 */ /* 0x000fce00078e0009 */
[----:B------:R-:W-:Y:S05]  /*2a30*/  CALL.REL.NOINC `($__internal_0_$__cuda_sm20_div_rn_f64_full) ;  /* 0x0000000000307944 */ /* 0x000fea0003c00000 */
[----:B------:R-:W-:Y:S02]  /*2a40*/  IMAD.MOV.U32 R4, RZ, RZ, R14 ;  /* 0x000000ffff047224 */ /* 0x000fe400078e000e */
[----:B------:R-:W-:-:S07]  /*2a50*/  IMAD.MOV.U32 R5, RZ, RZ, R15 ;  /* 0x000000ffff057224 */ /* 0x000fce00078e000f */
.L_x_8:
[----:B------:R-:W0:Y:S01]  /*2a60*/  S2UR UR4, SR_CTAID.X ;  /* 0x00000000000479c3 */ /* 0x000e220000002500 */
[----:B------:R-:W-:-:S07]  /*2a70*/  IMAD.IADD R13, R2, 0x1, R13 ;  /* 0x00000001020d7824 */ /* 0x000fce00078e020d */
[----:B------:R-:W1:Y:S08]  /*2a80*/  LDC.64 R6, c[0x0][0x398] ;  /* 0x0000e600ff067b82 */ /* 0x000e700000000a00 */
[----:B------:R-:W2:Y:S01]  /*2a90*/  LDC.64 R8, c[0x0][0x380] ;  /* 0x0000e000ff087b82 */ /* 0x000ea20000000a00 */
[----:B0-----:R-:W-:-:S04]  /*2aa0*/  IMAD R11, R0, UR4, R3 ;  /* 0x00000004000b7c24 */ /* 0x001fc8000f8e0203 */
[----:B-1----:R-:W-:-:S05]  /*2ab0*/  IMAD.WIDE.U32 R2, R11, 0x4, R6 ;  /* 0x000000040b027825 */ /* 0x002fca00078e0006 */
[----:B------:R-:W-:Y:S01]  /*2ac0*/  STG.E desc[UR10][R2.64], R13 ;  /* 0x0000000d02007986 */ /* 0x000fe2000c10190a */
[----:B--2---:R-:W-:-:S05]  /*2ad0*/  IMAD.WIDE.U32 R6, R11, 0x8, R8 ;  /* 0x000000080b067825 */ /* 0x004fca00078e0008 */
[----:B------:R-:W-:Y:S01]  /*2ae0*/  STG.E.64 desc[UR10][R6.64], R4 ;  /* 0x0000000406007986 */ /* 0x000fe2000c101b0a */
[----:B------:R-:W-:Y:S05]  /*2af0*/  EXIT ;  /* 0x000000000000794d */ /* 0x000fea0003800000 */
        .weak           $__internal_0_$__cuda_sm20_div_rn_f64_full
        .type           $__internal_0_$__cuda_sm20_div_rn_f64_full,@function
        .size           $__internal_0_$__cuda_sm20_div_rn_f64_full,(.L_x_15 - $__internal_0_$__cuda_sm20_div_rn_f64_full)
$__internal_0_$__cuda_sm20_div_rn_f64_full:
[C---:B------:R-:W-:Y:S01]  /*2b00*/  FSETP.GEU.AND P0, PT, |R7|.reuse, 1.469367938527859385e-39, PT ;  /* 0x001000000700780b */ /* 0x040fe20003f0e200 */
[--C-:B------:R-:W-:Y:S01]  /*2b10*/  IMAD.MOV.U32 R8, RZ, RZ, R6.reuse ;  /* 0x000000ffff087224 */ /* 0x100fe200078e0006 */
[C---:B------:R-:W-:Y:S01]  /*2b20*/  LOP3.LUT R4, R7.reuse, 0x800fffff, RZ, 0xc0, !PT ;  /* 0x800fffff07047812 */ /* 0x040fe200078ec0ff */
[----:B------:R-:W-:Y:S01]  /*2b30*/  IMAD.MOV.U32 R9, RZ, RZ, R7 ;  /* 0x000000ffff097224 */ /* 0x000fe200078e0007 */
[----:B------:R-:W-:Y:S01]  /*2b40*/  LOP3.LUT R19, R7, 0x7ff00000, RZ, 0xc0, !PT ;  /* 0x7ff0000007137812 */ /* 0x000fe200078ec0ff */
[----:B------:R-:W-:Y:S01]  /*2b50*/  IMAD.MOV.U32 R14, RZ, RZ, 0x1 ;  /* 0x00000001ff0e7424 */ /* 0x000fe200078e00ff */
[----:B------:R-:W-:Y:S01]  /*2b60*/  LOP3.LUT R5, R4, 0x3ff00000, RZ, 0xfc, !PT ;  /* 0x3ff0000004057812 */ /* 0x000fe200078efcff */
[----:B------:R-:W-:Y:S02]  /*2b70*/  IMAD.MOV.U32 R4, RZ, RZ, R6 ;  /* 0x000000ffff047224 */ /* 0x000fe400078e0006 */
[----:B------:R-:W-:Y:S02]  /*2b80*/  IMAD.MOV.U32 R7, RZ, RZ, R17 ;  /* 0x000000ffff077224 */ /* 0x000fe400078e0011 */
[----:B------:R-:W-:-:S02]  /*2b90*/  IMAD.MOV.U32 R21, RZ, RZ, 0x1ca00000 ;  /* 0x1ca00000ff157424 */ /* 0x000fc400078e00ff */
[----:B------:R-:W-:Y:S01]  /*2ba0*/  @!P0 DMUL R4, R8, 8.98846567431157953865e+307 ;  /* 0x7fe0000008048828 */ /* 0x000fe20000000000 */
[----:B------:R-:W-:Y:S01]  /*2bb0*/  LOP3.LUT R20, R7, 0x7ff00000, RZ, 0xc0, !PT ;  /* 0x7ff0000007147812 */ /* 0x000fe200078ec0ff */
[----:B------:R-:W-:-:S03]  /*2bc0*/  IMAD.MOV.U32 R6, RZ, RZ, R16 ;  /* 0x000000ffff067224 */ /* 0x000fc600078e0010 */
[----:B------:R-:W-:Y:S01]  /*2bd0*/  ISETP.GE.U32.AND P1, PT, R20, R19, PT ;  /* 0x000000131400720c */ /* 0x000fe20003f26070 */
[----:B------:R-:W0:Y:S01]  /*2be0*/  MUFU.RCP64H R15, R5 ;  /* 0x00000005000f7308 */ /* 0x000e220000001800 */
[----:B------:R-:W-:Y:S01]  /*2bf0*/  IMAD.MOV.U32 R22, RZ, RZ, R20 ;  /* 0x000000ffff167224 */ /* 0x000fe200078e0014 */
[----:B0-----:R-:W-:-:S08]  /*2c00*/  DFMA R10, R14, -R4, 1 ;  /* 0x3ff000000e0a742b */ /* 0x001fd00000000804 */
[----:B------:R-:W-:-:S08]  /*2c10*/  DFMA R10, R10, R10, R10 ;  /* 0x0000000a0a0a722b */ /* 0x000fd0000000000a */
[----:B------:R-:W-:Y:S01]  /*2c20*/  DFMA R14, R14, R10, R14 ;  /* 0x0000000a0e0e722b */ /* 0x000fe2000000000e */
[----:B------:R-:W-:Y:S01]  /*2c30*/  SEL R11, R21, 0x63400000, !P1 ;  /* 0x63400000150b7807 */ /* 0x000fe20004800000 */
[----:B------:R-:W-:Y:S01]  /*2c40*/  IMAD.MOV.U32 R10, RZ, RZ, R6 ;  /* 0x000000ffff0a7224 */ /* 0x000fe200078e0006 */
[----:B------:R-:W-:Y:S02]  /*2c50*/  FSETP.GEU.AND P1, PT, |R7|, 1.469367938527859385e-39, PT ;  /* 0x001000000700780b */ /* 0x000fe40003f2e200 */
[----:B------:R-:W-:-:S03]  /*2c60*/  LOP3.LUT R11, R11, 0x800fffff, R7, 0xf8, !PT ;  /* 0x800fffff0b0b7812 */ /* 0x000fc600078ef807 */
[----:B------:R-:W-:-:S08]  /*2c70*/  DFMA R16, R14, -R4, 1 ;  /* 0x3ff000000e10742b */ /* 0x000fd00000000804 */
[----:B------:R-:W-:Y:S01]  /*2c80*/  DFMA R14, R14, R16, R14 ;  /* 0x000000100e0e722b */ /* 0x000fe2000000000e */
[----:B------:R-:W-:Y:S10]  /*2c90*/  @P1 BRA `(.L_x_9) ;  /* 0x0000000000201947 */ /* 0x000ff40003800000 */
[----:B------:R-:W-:Y:S01]  /*2ca0*/  LOP3.LUT R17, R9, 0x7ff00000, RZ, 0xc0, !PT ;  /* 0x7ff0000009117812 */ /* 0x000fe200078ec0ff */
[----:B------:R-:W-:-:S03]  /*2cb0*/  IMAD.MOV.U32 R16, RZ, RZ, RZ ;  /* 0x000000ffff107224 */ /* 0x000fc600078e00ff */
[----:B------:R-:W-:-:S04]  /*2cc0*/  ISETP.GE.U32.AND P1, PT, R20, R17, PT ;  /* 0x000000111400720c */ /* 0x000fc80003f26070 */
[----:B------:R-:W-:-:S04]  /*2cd0*/  SEL R17, R21, 0x63400000, !P1 ;  /* 0x6340000015117807 */ /* 0x000fc80004800000 */
[----:B------:R-:W-:-:S04]  /*2ce0*/  LOP3.LUT R17, R17, 0x80000000, R7, 0xf8, !PT ;  /* 0x8000000011117812 */ /* 0x000fc800078ef807 */
[----:B------:R-:W-:-:S06]  /*2cf0*/  LOP3.LUT R17, R17, 0x100000, RZ, 0xfc, !PT ;  /* 0x0010000011117812 */ /* 0x000fcc00078efcff */
[----:B------:R-:W-:-:S10]  /*2d00*/  DFMA R10, R10, 2, -R16 ;  /* 0x400000000a0a782b */ /* 0x000fd40000000810 */
[----:B------:R-:W-:-:S07]  /*2d10*/  LOP3.LUT R22, R11, 0x7ff00000, RZ, 0xc0, !PT ;  /* 0x7ff000000b167812 */ /* 0x000fce00078ec0ff */
.L_x_9:
[----:B------:R-:W-:Y:S01]  /*2d20*/  IMAD.MOV.U32 R23, RZ, RZ, R19 ;  /* 0x000000ffff177224 */ /* 0x000fe200078e0013 */
[----:B------:R-:W-:Y:S01]  /*2d30*/  @!P0 LOP3.LUT R23, R5, 0x7ff00000, RZ, 0xc0, !PT ;  /* 0x7ff0000005178812 */ /* 0x000fe200078ec0ff */
[----:B------:R-:W-:Y:S01]  /*2d40*/  VIADD R24, R22, 0xffffffff ;  /* 0xffffffff16187836 */ /* 0x000fe20000000000 */
[----:B------:R-:W-:-:S03]  /*2d50*/  DMUL R16, R14, R10 ;  /* 0x0000000a0e107228 */ /* 0x000fc60000000000 */
[----:B------:R-:W-:Y:S01]  /*2d60*/  VIADD R25, R23, 0xffffffff ;  /* 0xffffffff17197836 */ /* 0x000fe20000000000 */
[----:B------:R-:W-:-:S04]  /*2d70*/  ISETP.GT.U32.AND P0, PT, R24, 0x7feffffe, PT ;  /* 0x7feffffe1800780c */ /* 0x000fc80003f04070 */
[----:B------:R-:W-:Y:S01]  /*2d80*/  ISETP.GT.U32.OR P0, PT, R25, 0x7feffffe, P0 ;  /* 0x7feffffe1900780c */ /* 0x000fe20000704470 */
[----:B------:R-:W-:-:S08]  /*2d90*/  DFMA R18, R16, -R4, R10 ;  /* 0x800000041012722b */ /* 0x000fd0000000000a */
[----:B------:R-:W-:-:S04]  /*2da0*/  DFMA R18, R14, R18, R16 ;  /* 0x000000120e12722b */ /* 0x000fc80000000010 */
[----:B------:R-:W-:Y:S07]  /*2db0*/  @P0 BRA `(.L_x_10) ;  /* 0x00000000006c0947 */ /* 0x000fee0003800000 */
[----:B------:R-:W-:-:S04]  /*2dc0*/  LOP3.LUT R7, R9, 0x7ff00000, RZ, 0xc0, !PT ;  /* 0x7ff0000009077812 */ /* 0x000fc800078ec0ff */
[CC--:B------:R-:W-:Y:S02]  /*2dd0*/  VIADDMNMX R6, R20.reuse, -R7.reuse, 0xb9600000, !PT ;  /* 0xb960000014067446 */ /* 0x0c0fe40007800907 */
[----:B------:R-:W-:Y:S02]  /*2de0*/  ISETP.GE.U32.AND P0, PT, R20, R7, PT ;  /* 0x000000071400720c */ /* 0x000fe40003f06070 */
[----:B------:R-:W-:Y:S02]  /*2df0*/  VIMNMX R6, PT, PT, R6, 0x46a00000, PT ;  /* 0x46a0000006067848 */ /* 0x000fe40003fe0100 */
[----:B------:R-:W-:-:S05]  /*2e00*/  SEL R21, R21, 0x63400000, !P0 ;  /* 0x6340000015157807 */ /* 0x000fca0004000000 */
[----:B------:R-:W-:Y:S02]  /*2e10*/  IMAD.IADD R16, R6, 0x1, -R21 ;  /* 0x0000000106107824 */ /* 0x000fe400078e0a15 */
[----:B------:R-:W-:Y:S02]  /*2e20*/  IMAD.MOV.U32 R6, RZ, RZ, RZ ;  /* 0x000000ffff067224 */ /* 0x000fe400078e00ff */
[----:B------:R-:W-:-:S06]  /*2e30*/  VIADD R7, R16, 0x7fe00000 ;  /* 0x7fe0000010077836 */ /* 0x000fcc0000000000 */
[----:B------:R-:W-:-:S10]  /*2e40*/  DMUL R14, R18, R6 ;  /* 0x00000006120e7228 */ /* 0x000fd40000000000 */
[----:B------:R-:W-:-:S13]  /*2e50*/  FSETP.GTU.AND P0, PT, |R15|, 1.469367938527859385e-39, PT ;  /* 0x001000000f00780b */ /* 0x000fda0003f0c200 */
[----:B------:R-:W-:Y:S05]  /*2e60*/  @P0 BRA `(.L_x_11) ;  /* 0x0000000000940947 */ /* 0x000fea0003800000 */
[----:B------:R-:W-:Y:S01]  /*2e70*/  DFMA R4, R18, -R4, R10 ;  /* 0x800000041204722b */ /* 0x000fe2000000000a */
[----:B------:R-:W-:-:S09]  /*2e80*/  IMAD.MOV.U32 R6, RZ, RZ, RZ ;  /* 0x000000ffff067224 */ /* 0x000fd200078e00ff */
[C---:B------:R-:W-:Y:S02]  /*2e90*/  FSETP.NEU.AND P0, PT, R5.reuse, RZ, PT ;  /* 0x000000ff0500720b */ /* 0x040fe40003f0d000 */
[----:B------:R-:W-:-:S04]  /*2ea0*/  LOP3.LUT R9, R5, 0x80000000, R9, 0x48, !PT ;  /* 0x8000000005097812 */ /* 0x000fc800078e4809 */
[----:B------:R-:W-:-:S07]  /*2eb0*/  LOP3.LUT R7, R9, R7, RZ, 0xfc, !PT ;  /* 0x0000000709077212 */ /* 0x000fce00078efcff */
[----:B------:R-:W-:Y:S05]  /*2ec0*/  @!P0 BRA `(.L_x_11) ;  /* 0x00000000007c8947 */ /* 0x000fea0003800000 */
[----:B------:R-:W-:Y:S01]  /*2ed0*/  IMAD.MOV R5, RZ, RZ, -R16 ;  /* 0x000000ffff057224 */ /* 0x000fe200078e0a10 */
[----:B------:R-:W-:Y:S01]  /*2ee0*/  DMUL.RP R6, R18, R6 ;  /* 0x0000000612067228 */ /* 0x000fe20000008000 */
[----:B------:R-:W-:-:S06]  /*2ef0*/  IMAD.MOV.U32 R4, RZ, RZ, RZ ;  /* 0x000000ffff047224 */ /* 0x000fcc00078e00ff */
[----:B------:R-:W-:-:S03]  /*2f00*/  DFMA R4, R14, -R4, R18 ;  /* 0x800000040e04722b */ /* 0x000fc60000000012 */
[----:B------:R-:W-:-:S03]  /*2f10*/  LOP3.LUT R9, R7, R9, RZ, 0x3c, !PT ;  /* 0x0000000907097212 */ /* 0x000fc600078e3cff */
[----:B------:R-:W-:-:S04]  /*2f20*/  IADD3 R4, PT, PT, -R16, -0x43300000, RZ ;  /* 0xbcd0000010047810 */ /* 0x000fc80007ffe1ff */
[----:B------:R-:W-:-:S04]  /*2f30*/  FSETP.NEU.AND P0, PT, |R5|, R4, PT ;  /* 0x000000040500720b */ /* 0x000fc80003f0d200 */
[----:B------:R-:W-:Y:S02]  /*2f40*/  FSEL R14, R6, R14, !P0 ;  /* 0x0000000e060e7208 */ /* 0x000fe40004000000 */
[----:B------:R-:W-:Y:S01]  /*2f50*/  FSEL R15, R9, R15, !P0 ;  /* 0x0000000f090f7208 */ /* 0x000fe20004000000 */
[----:B------:R-:W-:Y:S06]  /*2f60*/  BRA `(.L_x_11) ;  /* 0x0000000000547947 */ /* 0x000fec0003800000 */
.L_x_10:
[----:B------:R-:W-:-:S14]  /*2f70*/  DSETP.NAN.AND P0, PT, R6, R6, PT ;  /* 0x000000060600722a */ /* 0x000fdc0003f08000 */
[----:B------:R-:W-:Y:S05]  /*2f80*/  @P0 BRA `(.L_x_12) ;  /* 0x0000000000440947 */ /* 0x000fea0003800000 */
[----:B------:R-:W-:-:S14]  /*2f90*/  DSETP.NAN.AND P0, PT, R8, R8, PT ;  /* 0x000000080800722a */ /* 0x000fdc0003f08000 */
[----:B------:R-:W-:Y:S05]  /*2fa0*/  @P0 BRA `(.L_x_13) ;  /* 0x0000000000300947 */ /* 0x000fea0003800000 */
[----:B------:R-:W-:Y:S01]  /*2fb0*/  ISETP.NE.AND P0, PT, R22, R23, PT ;  /* 0x000000171600720c */ /* 0x000fe20003f05270 */
[----:B------:R-:W-:Y:S02]  /*2fc0*/  IMAD.MOV.U32 R14, RZ, RZ, 0x0 ;  /* 0x00000000ff0e7424 */ /* 0x000fe400078e00ff */
[----:B------:R-:W-:-:S10]  /*2fd0*/  IMAD.MOV.U32 R15, RZ, RZ, -0x80000 ;  /* 0xfff80000ff0f7424 */ /* 0x000fd400078e00ff */
[----:B------:R-:W-:Y:S05]  /*2fe0*/  @!P0 BRA `(.L_x_11) ;  /* 0x0000000000348947 */ /* 0x000fea0003800000 */
[----:B------:R-:W-:Y:S02]  /*2ff0*/  ISETP.NE.AND P0, PT, R22, 0x7ff00000, PT ;  /* 0x7ff000001600780c */ /* 0x000fe40003f05270 */
[----:B------:R-:W-:Y:S02]  /*3000*/  LOP3.LUT R15, R7, 0x80000000, R9, 0x48, !PT ;  /* 0x80000000070f7812 */ /* 0x000fe400078e4809 */
[----:B------:R-:W-:-:S13]  /*3010*/  ISETP.EQ.OR P0, PT, R23, RZ, !P0 ;  /* 0x000000ff1700720c */ /* 0x000fda0004702670 */
[----:B------:R-:W-:Y:S01]  /*3020*/  @P0 LOP3.LUT R4, R15, 0x7ff00000, RZ, 0xfc, !PT ;  /* 0x7ff000000f040812 */ /* 0x000fe200078efcff */
[----:B------:R-:W-:Y:S02]  /*3030*/  @!P0 IMAD.MOV.U32 R14, RZ, RZ, RZ ;  /* 0x000000ffff0e8224 */ /* 0x000fe400078e00ff */
[----:B------:R-:W-:Y:S02]  /*3040*/  @P0 IMAD.MOV.U32 R14, RZ, RZ, RZ ;  /* 0x000000ffff0e0224 */ /* 0x000fe400078e00ff */
[----:B------:R-:W-:Y:S01]  /*3050*/  @P0 IMAD.MOV.U32 R15, RZ, RZ, R4 ;  /* 0x000000ffff0f0224 */ /* 0x000fe200078e0004 */
[----:B------:R-:W-:Y:S06]  /*3060*/  BRA `(.L_x_11) ;  /* 0x0000000000147947 */ /* 0x000fec0003800000 */
.L_x_13:
[----:B------:R-:W-:Y:S01]  /*3070*/  LOP3.LUT R15, R9, 0x80000, RZ, 0xfc, !PT ;  /* 0x00080000090f7812 */ /* 0x000fe200078efcff */
[----:B------:R-:W-:Y:S01]  /*3080*/  IMAD.MOV.U32 R14, RZ, RZ, R8 ;  /* 0x000000ffff0e7224 */ /* 0x000fe200078e0008 */
[----:B------:R-:W-:Y:S06]  /*3090*/  BRA `(.L_x_11) ;  /* 0x0000000000087947 */ /* 0x000fec0003800000 */
.L_x_12:
[----:B------:R-:W-:Y:S01]  /*30a0*/  LOP3.LUT R15, R7, 0x80000, RZ, 0xfc, !PT ;  /* 0x00080000070f7812 */ /* 0x000fe200078efcff */
[----:B------:R-:W-:-:S07]  /*30b0*/  IMAD.MOV.U32 R14, RZ, RZ, R6 ;  /* 0x000000ffff0e7224 */ /* 0x000fce00078e0006 */
.L_x_11:
[----:B------:R-:W-:Y:S02]  /*30c0*/  IMAD.MOV.U32 R4, RZ, RZ, R12 ;  /* 0x000000ffff047224 */ /* 0x000fe400078e000c */
[----:B------:R-:W-:-:S04]  /*30d0*/  IMAD.MOV.U32 R5, RZ, RZ, 0x0 ;  /* 0x00000000ff057424 */ /* 0x000fc800078e00ff */
[----:B------:R-:W-:Y:S05]  /*30e0*/  RET.REL.NODEC R4 `(_Z14shared_model_1PdPiS0_S0_i) ;  /* 0xffffffcc04c47950 */ /* 0x000fea0003c3ffff */
.L_x_14:
[----:B------:R-:W-:-:S00]  /*30f0*/  BRA `(.L_x_14) ;  /* 0xfffffffc00fc7947 */ /* 0x000fc0000383ffff */
[----:B------:R-:W-:-:S00]  /*3100*/  NOP ;  /* 0x0000000000007918 */ /* 0x000fc00000000000 */
[----:B------:R-:W-:-:S00]  /*3110*/  NOP ;  /* 0x0000000000007918 */ /* 0x000fc00000000000 */
[----:B------:R-:W-:-:S00]  /*3120*/  NOP ;  /* 0x0000000000007918 */ /* 0x000fc00000000000 */
[----:B------:R-:W-:-:S00]  /*3130*/  NOP ;  /* 0x0000000000007918 */ /* 0x000fc00000000000 */
[----:B------:R-:W-:-:S00]  /*3140*/  NOP ;  /* 0x0000000000007918 */ /* 0x000fc00000000000 */
[----:B------:R-:W-:-:S00]  /*3150*/  NOP ;  /* 0x0000000000007918 */ /* 0x000fc00000000000 */
[----:B------:R-:W-:-:S00]  /*3160*/  NOP ;  /* 0x0000000000007918 */ /* 0x000fc00000000000 */
[----:B------:R-:W-:-:S00]  /*3170*/  NOP ;  /* 0x0000000000007918 */ /* 0x000fc00000000000 */
.L_x_15:


//--------------------- .nv.shared._Z14shared_model_1PdPiS0_S0_i --------------------------
	.section	.nv.shared._Z14shared_model_1PdPiS0_S0_i,"aw",@nobits
	.sectionflags	@""
	.align	4
.nv.shared._Z14shared_model_1PdPiS0_S0_i:
	.zero		9216


//--------------------- .nv.shared.reserved.0     --------------------------
	.section	.nv.shared.reserved.0,"aw",@nobits
	.weak		__nv_reservedSMEM_offset_0_alias
	.size		__nv_reservedSMEM_offset_0_alias, 0, 64
	.other		__nv_reservedSMEM_offset_0_alias,@"STO_CUDA_RESERVED_SHARED STV_DEFAULT"
__nv_reservedSMEM_offset_0_alias:
	.zero		0
	.zero		64


//--------------------- .nv.constant0._Z14shared_model_1PdPiS0_S0_i --------------------------
	.section	.nv.constant0._Z14shared_model_1PdPiS0_S0_i,"a",@progbits
	.sectionflags	@""
	.align	4
.nv.constant0._Z14shared_model_1PdPiS0_S0_i:
	.zero		932


//--------------------- SYMBOLS --------------------------

	.type		.nv.reservedSmem.offset0,@object
	.size		.nv.reservedSmem.offset0,0x4
	.type		.nv.reservedSmem.cap,@object
	.size		.nv.reservedSmem.cap,0x4
